def matmul_kernel(
    a_ptr,
    b_ptr,
    c_ptr,
    M,
    N,
    K,
    stride_am,
    stride_ak,
    stride_bk,
    stride_bn,
    stride_cm,
    stride_cn,
    BLOCK_M: tl.constexpr,
    BLOCK_N: tl.constexpr,
    BLOCK_K: tl.constexpr,
    GROUP_M: tl.constexpr,
):
    pid = tl.program_id(axis=0)
    num_pid_m = tl.cdiv(M, BLOCK_M)
    num_pid_n = tl.cdiv(N, BLOCK_N)
    num_pid_in_group = GROUP_M * num_pid_n
    group_id = pid // num_pid_in_group
    first_pid_m = group_id * GROUP_M
    group_size_m = min(num_pid_m - first_pid_m, GROUP_M)
    pid_m = first_pid_m + ((pid % num_pid_in_group) % group_size_m)
    pid_n = (pid % num_pid_in_group) // group_size_m

    offs_am = (pid_m * BLOCK_M + tl.arange(0, BLOCK_M)) % M
    offs_bn = (pid_n * BLOCK_N + tl.arange(0, BLOCK_N)) % N
    offs_k = tl.arange(0, BLOCK_K)
    a_ptrs = a_ptr + offs_am[:, None] * stride_am + offs_k[None, :] * stride_ak
    b_ptrs = b_ptr + offs_k[:, None] * stride_bk + offs_bn[None, :] * stride_bn

    acc = tl.zeros((BLOCK_M, BLOCK_N), dtype=tl.float32)
    for kk in range(0, tl.cdiv(K, BLOCK_K)):
        a = tl.load(a_ptrs, mask=offs_k[None, :] < K - kk * BLOCK_K, other=0.0)
        b = tl.load(b_ptrs, mask=offs_k[:, None] < K - kk * BLOCK_K, other=0.0)
        acc = tl.dot(a, b, acc)
        a_ptrs += BLOCK_K * stride_ak
        b_ptrs += BLOCK_K * stride_bk

    c = acc.to(c_ptr.dtype.element_ty)
    offs_cm = pid_m * BLOCK_M + tl.arange(0, BLOCK_M)
    offs_cn = pid_n * BLOCK_N + tl.arange(0, BLOCK_N)
    c_ptrs = c_ptr + offs_cm[:, None] * stride_cm + offs_cn[None, :] * stride_cn
    mask = (offs_cm[:, None] < M) & (offs_cn[None, :] < N)
    tl.store(c_ptrs, c, mask=mask)

# config = {"BLOCK_K": 64, "BLOCK_M": 512, "BLOCK_N": 128, "GROUP_M": 8, "arch": "sm_100", "dtype": "bf16", "num_ctas": 4, "num_stages": 3, "num_warps": 4}
# arch = sm_100


// ===== COMPILED SASS (sm_100a) =====

	.target	sm_100a

	.elftype	@"ET_EXEC"


//--------------------- .note.nv.tkinfo           --------------------------
	.section	.note.nv.tkinfo,"",@"SHT_NOTE"
	.sectionflags	@"SHF_NOTE_NV_TKINFO"
	.tkinfo
        /*0018*/ 	.word	0x00000081
        /*0030*/ 	.string	""
        /*0030*/ 	.string	"ptxas-blackwell"
        /*0030*/ 	.string	"Cuda compilation tools, release 12.9, V12.9.86"
        /*0030*/ 	.string	"Build cuda_12.9.r12.9/compiler.36037853_0"
        /*0030*/ 	.string	"-v  -suppress-debug-info  -lineinfo  -arch sm_100a "



//--------------------- .note.nv.cuver            --------------------------
	.section	.note.nv.cuver,"",@"SHT_NOTE"
	.sectionflags	@"SHF_NOTE_NV_CUVER"
        /*0018*/ 	.short	0x0001
        /*001a*/ 	.short	0x0064
        /*001c*/ 	.short	0x0001
        /*001e*/ 	.short	0x0000
        /*0020*/ 	.short	0x0001
        /*0022*/ 	.short	0x0000


//--------------------- .nv.info                  --------------------------
	.section	.nv.info,"",@"SHT_CUDA_INFO"
	.align	4


	//----- nvinfo : EIATTR_REGCOUNT
	.align		4
        /*0000*/ 	.byte	0x04, 0x2f
        /*0002*/ 	.short	(.L_4 - .L_3)
	.align		4
.L_3:
        /*0004*/ 	.word	index@(matmul_kernel)
        /*0008*/ 	.word	0x000000ff


	//----- nvinfo : EIATTR_FRAME_SIZE
	.align		4
.L_4:
        /*000c*/ 	.byte	0x04, 0x11
        /*000e*/ 	.short	(.L_6 - .L_5)
	.align		4
.L_5:
        /*0010*/ 	.word	index@($__internal_2_$__cuda_sm10x_tcgen05_guardrail_trap_unallocated_columns_being_dealloced)
        /*0014*/ 	.word	0x00000088


	//----- nvinfo : EIATTR_FRAME_SIZE
	.align		4
.L_6:
        /*0018*/ 	.byte	0x04, 0x11
        /*001a*/ 	.short	(.L_8 - .L_7)
	.align		4
.L_7:
        /*001c*/ 	.word	index@($__internal_1_$__cuda_sm10x_tcgen05_guardrail_trap_phase_invalid_during_alloc)
        /*0020*/ 	.word	0x00000088


	//----- nvinfo : EIATTR_FRAME_SIZE
	.align		4
.L_8:
        /*0024*/ 	.byte	0x04, 0x11
        /*0026*/ 	.short	(.L_10 - .L_9)
	.align		4
.L_9:
        /*0028*/ 	.word	index@($__internal_0_$__cuda_sm10x_tcgen05_guardrail_trap_col_being_dealloced_not_returned_by_alloc)
        /*002c*/ 	.word	0x00000088


	//----- nvinfo : EIATTR_FRAME_SIZE
	.align		4
.L_10:
        /*0030*/ 	.byte	0x04, 0x11
        /*0032*/ 	.short	(.L_12 - .L_11)
	.align		4
.L_11:
        /*0034*/ 	.word	index@(matmul_kernel)
        /*0038*/ 	.word	0x00000088


	//----- nvinfo : EIATTR_MIN_STACK_SIZE
	.align		4
.L_12:
        /*003c*/ 	.byte	0x04, 0x12
        /*003e*/ 	.short	(.L_14 - .L_13)
	.align		4
.L_13:
        /*0040*/ 	.word	index@(matmul_kernel)
        /*0044*/ 	.word	0x00000088
.L_14:


//--------------------- .nv.info.matmul_kernel    --------------------------
	.section	.nv.info.matmul_kernel,"",@"SHT_CUDA_INFO"
	.sectionflags	@""
	.align	4


	//----- nvinfo : EIATTR_CUDA_API_VERSION
	.align		4
        /*0000*/ 	.byte	0x04, 0x37
        /*0002*/ 	.short	(.L_16 - .L_15)
.L_15:
        /*0004*/ 	.word	0x00000081


	//----- nvinfo : EIATTR_KPARAM_INFO
	.align		4
.L_16:
        /*0008*/ 	.byte	0x04, 0x17
        /*000a*/ 	.short	(.L_18 - .L_17)
.L_17:
        /*000c*/ 	.word	0x00000000
        /*0010*/ 	.short	0x000d
        /*0012*/ 	.short	0x0048
        /*0014*/ 	.byte	0x00, 0xf4, 0x21, 0x00


	//----- nvinfo : EIATTR_KPARAM_INFO
	.align		4
.L_18:
        /*0018*/ 	.byte	0x04, 0x17
        /*001a*/ 	.short	(.L_20 - .L_19)
.L_19:
        /*001c*/ 	.word	0x00000000
        /*0020*/ 	.short	0x000c
        /*0022*/ 	.short	0x0040
        /*0024*/ 	.byte	0x00, 0xf4, 0x21, 0x00


	//----- nvinfo : EIATTR_KPARAM_INFO
	.align		4
.L_20:
        /*0028*/ 	.byte	0x04, 0x17
        /*002a*/ 	.short	(.L_22 - .L_21)
.L_21:
        /*002c*/ 	.word	0x00000000
        /*0030*/ 	.short	0x000b
        /*0032*/ 	.short	0x0038
        /*0034*/ 	.byte	0x00, 0xf0, 0x11, 0x00


	//----- nvinfo : EIATTR_KPARAM_INFO
	.align		4
.L_22:
        /*0038*/ 	.byte	0x04, 0x17
        /*003a*/ 	.short	(.L_24 - .L_23)
.L_23:
        /*003c*/ 	.word	0x00000000
        /*0040*/ 	.short	0x000a
        /*0042*/ 	.short	0x0034
        /*0044*/ 	.byte	0x00, 0xf0, 0x11, 0x00


	//----- nvinfo : EIATTR_KPARAM_INFO
	.align		4
.L_24:
        /*0048*/ 	.byte	0x04, 0x17
        /*004a*/ 	.short	(.L_26 - .L_25)
.L_25:
        /*004c*/ 	.word	0x00000000
        /*0050*/ 	.short	0x0009
        /*0052*/ 	.short	0x0030
        /*0054*/ 	.byte	0x00, 0xf0, 0x11, 0x00


	//----- nvinfo : EIATTR_KPARAM_INFO
	.align		4
.L_26:
        /*0058*/ 	.byte	0x04, 0x17
        /*005a*/ 	.short	(.L_28 - .L_27)
.L_27:
        /*005c*/ 	.word	0x00000000
        /*0060*/ 	.short	0x0008
        /*0062*/ 	.short	0x002c
        /*0064*/ 	.byte	0x00, 0xf0, 0x11, 0x00


	//----- nvinfo : EIATTR_KPARAM_INFO
	.align		4
.L_28:
        /*0068*/ 	.byte	0x04, 0x17
        /*006a*/ 	.short	(.L_30 - .L_29)
.L_29:
        /*006c*/ 	.word	0x00000000
        /*0070*/ 	.short	0x0007
        /*0072*/ 	.short	0x0028
        /*0074*/ 	.byte	0x00, 0xf0, 0x11, 0x00


	//----- nvinfo : EIATTR_KPARAM_INFO
	.align		4
.L_30:
        /*0078*/ 	.byte	0x04, 0x17
        /*007a*/ 	.short	(.L_32 - .L_31)
.L_31:
        /*007c*/ 	.word	0x00000000
        /*0080*/ 	.short	0x0006
        /*0082*/ 	.short	0x0024
        /*0084*/ 	.byte	0x00, 0xf0, 0x11, 0x00


	//----- nvinfo : EIATTR_KPARAM_INFO
	.align		4
.L_32:
        /*0088*/ 	.byte	0x04, 0x17
        /*008a*/ 	.short	(.L_34 - .L_33)
.L_33:
        /*008c*/ 	.word	0x00000000
        /*0090*/ 	.short	0x0005
        /*0092*/ 	.short	0x0020
        /*0094*/ 	.byte	0x00, 0xf0, 0x11, 0x00


	//----- nvinfo : EIATTR_KPARAM_INFO
	.align		4
.L_34:
        /*0098*/ 	.byte	0x04, 0x17
        /*009a*/ 	.short	(.L_36 - .L_35)
.L_35:
        /*009c*/ 	.word	0x00000000
        /*00a0*/ 	.short	0x0004
        /*00a2*/ 	.short	0x001c
        /*00a4*/ 	.byte	0x00, 0xf0, 0x11, 0x00


	//----- nvinfo : EIATTR_KPARAM_INFO
	.align		4
.L_36:
        /*00a8*/ 	.byte	0x04, 0x17
        /*00aa*/ 	.short	(.L_38 - .L_37)
.L_37:
        /*00ac*/ 	.word	0x00000000
        /*00b0*/ 	.short	0x0003
        /*00b2*/ 	.short	0x0018
        /*00b4*/ 	.byte	0x00, 0xf0, 0x11, 0x00


	//----- nvinfo : EIATTR_KPARAM_INFO
	.align		4
.L_38:
        /*00b8*/ 	.byte	0x04, 0x17
        /*00ba*/ 	.short	(.L_40 - .L_39)
.L_39:
        /*00bc*/ 	.word	0x00000000
        /*00c0*/ 	.short	0x0002
        /*00c2*/ 	.short	0x0010
        /*00c4*/ 	.byte	0x00, 0xf4, 0x21, 0x00


	//----- nvinfo : EIATTR_KPARAM_INFO
	.align		4
.L_40:
        /*00c8*/ 	.byte	0x04, 0x17
        /*00ca*/ 	.short	(.L_42 - .L_41)
.L_41:
        /*00cc*/ 	.word	0x00000000
        /*00d0*/ 	.short	0x0001
        /*00d2*/ 	.short	0x0008
        /*00d4*/ 	.byte	0x00, 0xf4, 0x21, 0x00


	//----- nvinfo : EIATTR_KPARAM_INFO
	.align		4
.L_42:
        /*00d8*/ 	.byte	0x04, 0x17
        /*00da*/ 	.short	(.L_44 - .L_43)
.L_43:
        /*00dc*/ 	.word	0x00000000
        /*00e0*/ 	.short	0x0000
        /*00e2*/ 	.short	0x0000
        /*00e4*/ 	.byte	0x00, 0xf4, 0x21, 0x00


	//----- nvinfo : EIATTR_EXPLICIT_CLUSTER
	.align		4
.L_44:
        /*00e8*/ 	.byte	0x01, 0x3e
	.zero		2


	//----- nvinfo : EIATTR_CTA_PER_CLUSTER
	.align		4
        /*00ec*/ 	.byte	0x04, 0x3d
        /*00ee*/ 	.short	(.L_46 - .L_45)
.L_45:
        /*00f0*/ 	.word	0x00000004
        /*00f4*/ 	.word	0x00000001
        /*00f8*/ 	.word	0x00000001


	//----- nvinfo : EIATTR_AT_ENTRY_FRAGMENTS
	.align		4
.L_46:
        /*00fc*/ 	.byte	0x04, 0x4f
        /*00fe*/ 	.short	(.L_48 - .L_47)


	//   ....[0]....
.L_47:
        /*0100*/ 	.word	0x00000004


	//----- nvinfo : EIATTR_RESERVED_SMEM_USED
	.align		4
.L_48:
        /*0104*/ 	.byte	0x01, 0x41
	.zero		2


	//----- nvinfo : EIATTR_SPARSE_MMA_MASK
	.align		4
        /*0108*/ 	.byte	0x03, 0x50
        /*010a*/ 	.short	0x0000


	//----- nvinfo : EIATTR_TCGEN05_1CTA_USED
	.align		4
        /*010c*/ 	.byte	0x01, 0x51
	.zero		2


	//----- nvinfo : EIATTR_MAXREG_COUNT
	.align		4
        /*0110*/ 	.byte	0x03, 0x1b
        /*0112*/ 	.short	0x00ff


	//----- nvinfo : EIATTR_NUM_BARRIERS
	.align		4
        /*0114*/ 	.byte	0x02, 0x4c
        /*0116*/ 	.byte	0x01
	.zero		1


	//----- nvinfo : EIATTR_ANNOTATIONS
	.align		4
        /*0118*/ 	.byte	0x04, 0x55
        /*011a*/ 	.short	(.L_50 - .L_49)


	//   ....[0]....
.L_49:
        /*011c*/ 	.word	0x00000001
        /*0120*/ 	.byte	0x10, 0x0a, 0x00, 0x00, 0x01, 0x00, 0x00, 0x00, 0x90, 0x49, 0x00, 0x00, 0x01, 0x00, 0x00, 0x00
        /* <DEDUP_REMOVED lines=36> */
        /*0370*/ 	.byte	0xb0, 0xc9, 0x00, 0x00


	//----- nvinfo : EIATTR_INT_WARP_WIDE_INSTR_OFFSETS
	.align		4
.L_50:
        /*0374*/ 	.byte	0x04, 0x31
        /*0376*/ 	.short	(.L_52 - .L_51)


	//   ....[0]....
.L_51:
        /*0378*/ 	.word	0x00004150


	//   ....[1]....
        /*037c*/ 	.word	0x00004180


	//   ....[2]....
        /*0380*/ 	.word	0x00007560


	//   ....[3]....
        /*0384*/ 	.word	0x00010ad0


	//   ....[4]....
        /*0388*/ 	.word	0x00010b20


	//----- nvinfo : EIATTR_COOP_GROUP_MASK_REGIDS
	.align		4
.L_52:
        /*038c*/ 	.byte	0x04, 0x29
        /*038e*/ 	.short	(.L_54 - .L_53)


	//   ....[0]....
.L_53:
        /*0390*/ 	.word	0xffffffff


	//   ....[1]....
        /*0394*/ 	.word	0xffffffff


	//   ....[2]....
        /*0398*/ 	.word	0xffffffff


	//   ....[3]....
        /*039c*/ 	.word	0xffffffff


	//----- nvinfo : EIATTR_COOP_GROUP_INSTR_OFFSETS
	.align		4
.L_54:
        /*03a0*/ 	.byte	0x04, 0x28
        /*03a2*/ 	.short	(.L_56 - .L_55)


	//   ....[0]....
.L_55:
        /*03a4*/ 	.word	0x00000080


	//   ....[1]....
        /*03a8*/ 	.word	0x00000340


	//   ....[2]....
        /*03ac*/ 	.word	0x00010960


	//   ....[3]....
        /*03b0*/ 	.word	0x00010bd0


	//----- nvinfo : EIATTR_VRC_CTA_INIT_COUNT
	.align		4
.L_56:
        /*03b4*/ 	.byte	0x02, 0x4a
        /*03b6*/ 	.byte	0x80
	.zero		1


	//----- nvinfo : EIATTR_MBARRIER_INSTR_OFFSETS
	.align		4
        /*03b8*/ 	.byte	0x04, 0x39
        /*03ba*/ 	.short	(.L_58 - .L_57)


	//   ....[0]....
.L_57:
        /*03bc*/ 	.word	0x00004260
        /*03c0*/ 	.word	0x000000ff
        /*03c4*/ 	.word	0x00000000
        /*03c8*/ 	.short	0x0100
        /*03ca*/ 	.byte	0x0b
	.zero		1


	//   ....[1]....
        /*03cc*/ 	.word	0x00007580
        /*03d0*/ 	.word	0x000000ff
        /*03d4*/ 	.word	0x00008008
        /*03d8*/ 	.short	0x0100
        /*03da*/ 	.byte	0x09
	.zero		1


	//   ....[2]....
        /*03dc*/ 	.word	0x0000b380
        /*03e0*/ 	.word	0x000000ff
        /*03e4*/ 	.word	0x00000000
        /*03e8*/ 	.short	0x010a
        /*03ea*/ 	.byte	0x0b
	.zero		1


	//   ....[3]....
        /*03ec*/ 	.word	0x0000c990
        /*03f0*/ 	.word	0x000000ff
        /*03f4*/ 	.word	0x00000000
        /*03f8*/ 	.short	0x010a
        /*03fa*/ 	.byte	0x0b
	.zero		1


	//   ....[4]....
        /*03fc*/ 	.word	0x0000ca80
        /*0400*/ 	.word	0x000000ff
        /*0404*/ 	.word	0x00008000
        /*0408*/ 	.short	0x0108
        /*040a*/ 	.byte	0x09
	.zero		1


	//   ....[5]....
        /*040c*/ 	.word	0x0000cab0
        /*0410*/ 	.word	0x000000ff
        /*0414*/ 	.word	0x00008008
        /*0418*/ 	.short	0x0108
        /*041a*/ 	.byte	0x09
	.zero		1


	//   ....[6]....
        /*041c*/ 	.word	0x00010bf0
        /*0420*/ 	.word	0x000000ff
        /*0424*/ 	.word	0x00000000
        /*0428*/ 	.short	0x010a
        /*042a*/ 	.byte	0x0b
	.zero		1


	//   ....[7]....
        /*042c*/ 	.word	0x00010c20
        /*0430*/ 	.word	0x000000ff
        /*0434*/ 	.word	0x00000000
        /*0438*/ 	.short	0x010a
        /*043a*/ 	.byte	0x0b
	.zero		1


	//----- nvinfo : EIATTR_NUM_MBARRIERS
	.align		4
.L_58:
        /*043c*/ 	.byte	0x03, 0x38
        /*043e*/ 	.short	0x0002


	//----- nvinfo : EIATTR_EXIT_INSTR_OFFSETS
	.align		4
        /*0440*/ 	.byte	0x04, 0x1c
        /*0442*/ 	.short	(.L_60 - .L_59)


	//   ....[0]....
.L_59:
        /*0444*/ 	.word	0x00010be0


	//----- nvinfo : EIATTR_REQNTID
	.align		4
.L_60:
        /*0448*/ 	.byte	0x04, 0x10
        /*044a*/ 	.short	(.L_62 - .L_61)
.L_61:
        /*044c*/ 	.word	0x00000080
        /*0450*/ 	.word	0x00000001
        /*0454*/ 	.word	0x00000001


	//----- nvinfo : EIATTR_CRS_STACK_SIZE
	.align		4
.L_62:
        /*0458*/ 	.byte	0x04, 0x1e
        /*045a*/ 	.short	(.L_64 - .L_63)
.L_63:
        /*045c*/ 	.word	0x00000000


	//----- nvinfo : EIATTR_CBANK_PARAM_SIZE
	.align		4
.L_64:
        /*0460*/ 	.byte	0x03, 0x19
        /*0462*/ 	.short	0x0050


	//----- nvinfo : EIATTR_PARAM_CBANK
	.align		4
        /*0464*/ 	.byte	0x04, 0x0a
        /*0466*/ 	.short	(.L_66 - .L_65)
	.align		4
.L_65:
        /*0468*/ 	.word	index@(.nv.constant0.matmul_kernel)
        /*046c*/ 	.short	0x0380
        /*046e*/ 	.short	0x0050


	//----- nvinfo : EIATTR_SW_WAR
	.align		4
.L_66:
        /*0470*/ 	.byte	0x04, 0x36
        /*0472*/ 	.short	(.L_68 - .L_67)
.L_67:
        /*0474*/ 	.word	0x00000008
.L_68:


//--------------------- .nv.compat                --------------------------
	.section	.nv.compat,"",@"SHT_CUDA_COMPAT_INFO"
	.align	4
        /*0000*/ 	.byte	0x02, 0x02, 0x02, 0x00, 0x02, 0x05, 0x05, 0x00, 0x02, 0x03, 0x00, 0x00, 0x02, 0x06, 0x01, 0x00


//--------------------- .nv.callgraph             --------------------------
	.section	.nv.callgraph,"",@"SHT_CUDA_CALLGRAPH"
	.align	4
	.sectionentsize	8
	.align		4
        /*0000*/ 	.word	0x00000000
	.align		4
        /*0004*/ 	.word	0xffffffff
	.align		4
        /*0008*/ 	.word	0x00000000
	.align		4
        /*000c*/ 	.word	0xfffffffe
	.align		4
        /*0010*/ 	.word	0x00000000
	.align		4
        /*0014*/ 	.word	0xfffffffd
	.align		4
        /*0018*/ 	.word	0x00000000
	.align		4
        /*001c*/ 	.word	0xfffffffc


//--------------------- .text.matmul_kernel       --------------------------
	.section	.text.matmul_kernel,"ax",@progbits
	.align	128
        .global         matmul_kernel
        .type           matmul_kernel,@function
        .size           matmul_kernel,(.L_x_21 - matmul_kernel)
        .other          matmul_kernel,@"STO_CUDA_ENTRY STV_DEFAULT"
matmul_kernel:
.text.matmul_kernel:
[----:B------:R-:W0:Y:S01]  /*0000*/  LDC R1, c[0x0][0x37c] ;  /* 0x0000df00ff017b82 */ /* 0x000e220000000800 */
[----:B------:R-:W1:Y:S01]  /*0010*/  S2R R203, SR_TID.X ;  /* 0x0000000000cb7919 */ /* 0x000e620000002100 */
[----:B0-----:R-:W-:Y:S01]  /*0020*/  VIADD R1, R1, 0xffffff78 ;  /* 0xffffff7801017836 */ /* 0x001fe20000000000 */
[----:B------:R-:W0:Y:S01]  /*0030*/  LDCU.64 UR22, c[0x0][0x358] ;  /* 0x00006b00ff1677ac */ /* 0x000e220008000a00 */
[----:B-1----:R-:W-:-:S13]  /*0040*/  ISETP.GE.U32.AND P0, PT, R203, 0x20, PT ;  /* 0x00000020cb00780c */ /* 0x002fda0003f06070 */
[----:B------:R-:W-:Y:S02]  /*0050*/  VOTEU.ANY UP0, P0 ;  /* 0x0000000000ff7886 */ /* 0x000fe40000000100 */
[----:B------:R-:W-:Y:S05]  /*0060*/  BRA.U UP0, `(.L_x_0) ;  /* 0x0000000100b87547 */ /* 0x000fea000b800000 */
[----:B------:R-:W1:Y:S01]  /*0070*/  S2UR UR6, SR_CgaCtaId ;  /* 0x00000000000679c3 */ /* 0x000e620000008800 */
[----:B------:R-:W-:Y:S01]  /*0080*/  NOP ;  /* 0x0000000000007918 */ /* 0x000fe20000000000 */
[----:B------:R-:W-:Y:S02]  /*0090*/  UMOV UR4, 0x40 ;  /* 0x0000004000047882 */ /* 0x000fe40000000000 */
[----:B-1----:R-:W-:-:S09]  /*00a0*/  ULEA UR4, UR6, UR4, 0x18 ;  /* 0x0000000406047291 */ /* 0x002fd2000f8ec0ff */
[----:B------:R-:W1:Y:S01]  /*00b0*/  LDS.U8 R0, [UR4] ;  /* 0x00000004ff007984 */ /* 0x000e620008000000 */
[----:B------:R-:W-:Y:S02]  /*00c0*/  UMOV UR4, 0x400 ;  /* 0x0000040000047882 */ /* 0x000fe40000000000 */
[----:B------:R-:W-:Y:S01]  /*00d0*/  ULEA UR4, UR6, UR4, 0x18 ;  /* 0x0000000406047291 */ /* 0x000fe2000f8ec0ff */
[----:B-1----:R-:W-:-:S13]  /*00e0*/  ISETP.NE.AND P0, PT, R0, RZ, PT ;  /* 0x000000ff0000720c */ /* 0x002fda0003f05270 */
[----:B------:R-:W-:Y:S05]  /*00f0*/  @P0 BRA `(.L_x_1) ;  /* 0x00000000007c0947 */ /* 0x000fea0003800000 */
[----:B------:R-:W-:-:S13]  /*0100*/  ELECT P0, URZ, PT ;  /* 0x0000000000ff782f */ /* 0x000fda0003800000 */
[----:B------:R-:W-:Y:S05]  /*0110*/  @!P0 BRA `(.L_x_2) ;  /* 0x0000000000848947 */ /* 0x000fea0003800000 */
[----:B------:R-:W-:Y:S01]  /*0120*/  UMOV UR5, 0x8 ;  /* 0x0000000800057882 */ /* 0x000fe20000000000 */
[----:B------:R-:W-:Y:S02]  /*0130*/  IMAD.MOV.U32 R4, RZ, RZ, 0x1 ;  /* 0x00000001ff047424 */ /* 0x000fe400078e00ff */
[----:B------:R-:W-:Y:S02]  /*0140*/  IMAD.MOV.U32 R5, RZ, RZ, 0xff ;  /* 0x000000ffff057424 */ /* 0x000fe400078e00ff */
[----:B------:R-:W-:Y:S04]  /*0150*/  DEPBAR.LE SB1, 0x36 ;  /* 0x00009d800000791a */ /* 0x000fe80000000000 */
[----:B------:R-:W1:Y:S02]  /*0160*/  UTCATOMSWS.FIND_AND_SET.ALIGN UP1, UR5, UR5 ;  /* 0x00000005000575e3 */ /* 0x000e640008020800 */
[----:B-1----:R-:W-:-:S04]  /*0170*/  PLOP3.LUT P0, PT, PT, PT, UP1, 0x80, 0x8 ;  /* 0x000000000008781c */ /* 0x002fc80003f0f018 */
[----:B------:R-:W-:-:S04]  /*0180*/  SEL R0, RZ, 0xffffffff, !P0 ;  /* 0xffffffffff007807 */ /* 0x000fc80004000000 */
[----:B------:R-:W-:Y:S01]  /*0190*/  ISETP.NE.AND P0, PT, R0, RZ, PT ;  /* 0x000000ff0000720c */ /* 0x000fe20003f05270 */
[----:B------:R-:W-:-:S12]  /*01a0*/  IMAD.U32 R0, RZ, RZ, UR5 ;  /* 0x00000005ff007e24 */ /* 0x000fd8000f8e00ff */
[----:B------:R-:W-:Y:S05]  /*01b0*/  @P0 BRA `(.L_x_3) ;  /* 0x0000000000240947 */ /* 0x000fea0003800000 */
.L_x_4:
[----:B------:R-:W-:Y:S05]  /*01c0*/  NANOSLEEP 0x64 ;  /* 0x000000640000795d */ /* 0x000fea0003800000 */
[----:B------:R-:W-:-:S05]  /*01d0*/  UMOV UR5, 0x8 ;  /* 0x0000000800057882 */ /* 0x000fca0000000000 */
[----:B------:R-:W-:Y:S04]  /*01e0*/  DEPBAR.LE SB1, 0x36 ;  /* 0x00009d800000791a */ /* 0x000fe80000000000 */
[----:B------:R-:W1:Y:S02]  /*01f0*/  UTCATOMSWS.FIND_AND_SET.ALIGN UP1, UR5, UR5 ;  /* 0x00000005000575e3 */ /* 0x000e640008020800 */
[----:B-1----:R-:W-:-:S04]  /*0200*/  PLOP3.LUT P0, PT, PT, PT, UP1, 0x80, 0x8 ;  /* 0x000000000008781c */ /* 0x002fc80003f0f018 */
[----:B------:R-:W-:-:S04]  /*0210*/  SEL R0, RZ, 0xffffffff, !P0 ;  /* 0xffffffffff007807 */ /* 0x000fc80004000000 */
[----:B------:R-:W-:Y:S01]  /*0220*/  ISETP.NE.AND P0, PT, R0, RZ, PT ;  /* 0x000000ff0000720c */ /* 0x000fe20003f05270 */
[----:B------:R-:W-:-:S12]  /*0230*/  IMAD.U32 R0, RZ, RZ, UR5 ;  /* 0x00000005ff007e24 */ /* 0x000fd8000f8e00ff */
[----:B------:R-:W-:Y:S05]  /*0240*/  @!P0 BRA `(.L_x_4) ;  /* 0xfffffffc00dc8947 */ /* 0x000fea000383ffff */
.L_x_3:
[C---:B------:R-:W-:Y:S01]  /*0250*/  VIADD R3, R0.reuse, 0x10 ;  /* 0x0000001000037836 */ /* 0x040fe20000000000 */
[----:B------:R-:W-:Y:S01]  /*0260*/  UMOV UR5, 0x50 ;  /* 0x0000005000057882 */ /* 0x000fe20000000000 */
[----:B------:R-:W-:Y:S01]  /*0270*/  SHF.L.U32 R2, R5, R0, RZ ;  /* 0x0000000005027219 */ /* 0x000fe200000006ff */
[----:B------:R-:W-:Y:S01]  /*0280*/  ULEA UR5, UR6, UR5, 0x18 ;  /* 0x0000000506057291 */ /* 0x000fe2000f8ec0ff */
[----:B------:R-:W-:Y:S01]  /*0290*/  IMAD.SHL.U32 R0, R0, 0x20, RZ ;  /* 0x0000002000007824 */ /* 0x000fe200078e00ff */
[----:B------:R-:W-:-:S04]  /*02a0*/  SHF.L.U32 R3, R4, R3, RZ ;  /* 0x0000000304037219 */ /* 0x000fc800000006ff */
[----:B------:R-:W-:-:S05]  /*02b0*/  LOP3.LUT R2, R3, R2, RZ, 0xfc, !PT ;  /* 0x0000000203027212 */ /* 0x000fca00078efcff */
[----:B------:R1:W-:Y:S04]  /*02c0*/  ATOMS.OR RZ, [UR5], R2 ;  /* 0x00000002ffff798c */ /* 0x0003e8000b000005 */
[----:B------:R1:W-:Y:S01]  /*02d0*/  STS [UR4], R0 ;  /* 0x00000000ff007988 */ /* 0x0003e20008000804 */
[----:B------:R-:W-:Y:S05]  /*02e0*/  BRA `(.L_x_2) ;  /* 0x0000000000107947 */ /* 0x000fea0003800000 */
.L_x_1:
[----:B------:R-:W-:Y:S01]  /*02f0*/  IMAD.MOV.U32 R0, RZ, RZ, -0x1 ;  /* 0xffffffffff007424 */ /* 0x000fe200078e00ff */
[----:B------:R-:W-:-:S04]  /*0300*/  MOV R2, 0x330 ;  /* 0x0000033000027802 */ /* 0x000fc80000000f00 */
[----:B------:R1:W-:Y:S03]  /*0310*/  STS [UR4], R0 ;  /* 0x00000000ff007988 */ /* 0x0003e60008000804 */
[----:B01----:R-:W-:Y:S05]  /*0320*/  CALL.REL.NOINC `($__internal_1_$__cuda_sm10x_tcgen05_guardrail_trap_phase_invalid_during_alloc) ;  /* 0x0000010800547944 */ /* 0x003fea0003c00000 */
.L_x_2:
[----:B------:R-:W-:Y:S05]  /*0330*/  WARPSYNC.ALL ;  /* 0x0000000000007948 */ /* 0x000fea0003800000 */
[----:B------:R-:W-:Y:S01]  /*0340*/  NOP ;  /* 0x0000000000007918 */ /* 0x000fe20000000000 */
.L_x_0:
[----:B------:R-:W2:Y:S08]  /*0350*/  LDC.64 R24, c[0x0][0x398] ;  /* 0x0000e600ff187b82 */ /* 0x000eb00000000a00 */
[----:B------:R-:W3:Y:S02]  /*0360*/  S2UR UR5, SR_CgaSize ;  /* 0x00000000000579c3 */ /* 0x000ee40000008a00 */
[----:B---3--:R-:W-:-:S12]  /*0370*/  UIMAD UR5, UR5, -0xa0, URZ ;  /* 0xffffff60050578a4 */ /* 0x008fd8000f8e02ff */
[----:B------:R-:W3:Y:S01]  /*0380*/  LDCU UR5, c[0x0][UR5+0x2b0] ;  /* 0x00005600050577ac */ /* 0x000ee20008000800 */
[----:B------:R-:W-:Y:S01]  /*0390*/  SHF.R.U32.HI R204, RZ, 0x5, R203 ;  /* 0x00000005ffcc7819 */ /* 0x000fe200000116cb */
[----:B------:R-:W-:Y:S01]  /*03a0*/  UMOV UR9, 0x400 ;  /* 0x0000040000097882 */ /* 0x000fe20000000000 */
[----:B------:R-:W4:Y:S01]  /*03b0*/  LDCU.128 UR12, c[0x0][0x380] ;  /* 0x00007000ff0c77ac */ /* 0x000f220008000c00 */
[----:B------:R-:W5:Y:S01]  /*03c0*/  S2UR UR4, SR_CTAID.X ;  /* 0x00000000000479c3 */ /* 0x000f620000002500 */
[----:B------:R-:W-:Y:S01]  /*03d0*/  UMOV UR6, 0x1 ;  /* 0x0000000100067882 */ /* 0x000fe20000000000 */
[----:B-12---:R-:W-:Y:S01]  /*03e0*/  VIADD R0, R25, 0x7f ;  /* 0x0000007f19007836 */ /* 0x006fe20000000000 */
[----:B------:R-:W-:-:S04]  /*03f0*/  IABS R12, R24 ;  /* 0x00000018000c7213 */ /* 0x000fc80000000000 */
[----:B------:R-:W-:Y:S02]  /*0400*/  SHF.R.S32.HI R3, RZ, 0x1f, R0 ;  /* 0x0000001fff037819 */ /* 0x000fe40000011400 */
[----:B-----5:R-:W-:Y:S02]  /*0410*/  I2FP.F32.U32 R5, UR4 ;  /* 0x0000000400057c45 */ /* 0x020fe40008201000 */
[----:B------:R-:W-:-:S03]  /*0420*/  LEA.HI R3, R3, R0, RZ, 0x7 ;  /* 0x0000000003037211 */ /* 0x000fc600078f38ff */
[----:B---3--:R-:W-:Y:S01]  /*0430*/  FMUL R5, R5, UR5 ;  /* 0x0000000505057c20 */ /* 0x008fe20008400000 */
[----:B------:R-:W-:Y:S01]  /*0440*/  SHF.R.S32.HI R3, RZ, 0x7, R3 ;  /* 0x00000007ff037819 */ /* 0x000fe20000011403 */
[----:B------:R-:W1:Y:S04]  /*0450*/  S2UR UR5, SR_CgaCtaId ;  /* 0x00000000000579c3 */ /* 0x000e680000008800 */
[----:B------:R-:W-:Y:S01]  /*0460*/  IMAD.SHL.U32 R4, R3, 0x8, RZ ;  /* 0x0000000803047824 */ /* 0x000fe200078e00ff */
[----:B------:R-:W-:Y:S04]  /*0470*/  F2I.U32.TRUNC.NTZ R5, R5 ;  /* 0x0000000500057305 */ /* 0x000fe8000020f000 */
[----:B------:R-:W-:-:S04]  /*0480*/  IABS R7, R4 ;  /* 0x0000000400077213 */ /* 0x000fc80000000000 */
[----:B------:R-:W2:Y:S01]  /*0490*/  I2F.RP R0, R7 ;  /* 0x0000000700007306 */ /* 0x000ea20000209400 */
[----:B-1----:R-:W-:Y:S02]  /*04a0*/  USHF.L.U32 UR4, UR5, 0x7, URZ ;  /* 0x0000000705047899 */ /* 0x002fe400080006ff */
[----:B------:R-:W-:-:S05]  /*04b0*/  ULEA UR9, UR5, UR9, 0x18 ;  /* 0x0000000905097291 */ /* 0x000fca000f8ec0ff */
[----:B--2---:R-:W1:Y:S01]  /*04c0*/  MUFU.RCP R0, R0 ;  /* 0x0000000000007308 */ /* 0x004e620000001000 */
[----:B------:R-:W-:Y:S01]  /*04d0*/  ULOP3.LUT UR4, UR4, 0x180, URZ, 0xc0, !UPT ;  /* 0x0000018004047892 */ /* 0x000fe2000f8ec0ff */
[----:B-1----:R-:W-:Y:S01]  /*04e0*/  VIADD R2, R0, 0xffffffe ;  /* 0x0ffffffe00027836 */ /* 0x002fe20000000000 */
[----:B------:R-:W-:-:S05]  /*04f0*/  IABS R0, R5 ;  /* 0x0000000500007213 */ /* 0x000fca0000000000 */
[----:B------:R1:W2:Y:S02]  /*0500*/  F2I.FTZ.U32.TRUNC.NTZ R3, R2 ;  /* 0x0000000200037305 */ /* 0x0002a4000021f000 */
[----:B-1----:R-:W-:Y:S02]  /*0510*/  IMAD.MOV.U32 R2, RZ, RZ, RZ ;  /* 0x000000ffff027224 */ /* 0x002fe400078e00ff */
[----:B--2---:R-:W-:-:S04]  /*0520*/  IMAD.MOV R6, RZ, RZ, -R3 ;  /* 0x000000ffff067224 */ /* 0x004fc800078e0a03 */
[----:B------:R-:W-:Y:S01]  /*0530*/  IMAD R9, R6, R7, RZ ;  /* 0x0000000706097224 */ /* 0x000fe200078e02ff */
[----:B------:R-:W-:-:S03]  /*0540*/  IABS R6, R4 ;  /* 0x0000000400067213 */ /* 0x000fc60000000000 */
[----:B------:R-:W-:-:S04]  /*0550*/  IMAD.HI.U32 R3, R3, R9, R2 ;  /* 0x0000000903037227 */ /* 0x000fc800078e0002 */
[----:B------:R-:W-:Y:S02]  /*0560*/  IMAD.MOV R2, RZ, RZ, -R6 ;  /* 0x000000ffff027224 */ /* 0x000fe400078e0a06 */
[----:B------:R-:W-:-:S04]  /*0570*/  IMAD.HI.U32 R3, R3, R0, RZ ;  /* 0x0000000003037227 */ /* 0x000fc800078e00ff */
[----:B------:R-:W-:Y:S01]  /*0580*/  IMAD R0, R3, R2, R0 ;  /* 0x0000000203007224 */ /* 0x000fe200078e0200 */
[----:B------:R-:W-:Y:S04]  /*0590*/  BAR.SYNC.DEFER_BLOCKING 0x0 ;  /* 0x0000000000007b1d */ /* 0x000fe80000010000 */
[----:B------:R-:W-:-:S13]  /*05a0*/  ISETP.GT.U32.AND P1, PT, R7, R0, PT ;  /* 0x000000000700720c */ /* 0x000fda0003f24070 */
[----:B------:R-:W-:Y:S02]  /*05b0*/  @!P1 IMAD.IADD R0, R0, 0x1, -R7 ;  /* 0x0000000100009824 */ /* 0x000fe400078e0a07 */
[----:B------:R-:W-:Y:S01]  /*05c0*/  @!P1 VIADD R3, R3, 0x1 ;  /* 0x0000000103039836 */ /* 0x000fe20000000000 */
[----:B------:R-:W-:Y:S02]  /*05d0*/  ISETP.NE.AND P1, PT, R4, RZ, PT ;  /* 0x000000ff0400720c */ /* 0x000fe40003f25270 */
[----:B------:R-:W-:Y:S02]  /*05e0*/  ISETP.GE.U32.AND P0, PT, R0, R7, PT ;  /* 0x000000070000720c */ /* 0x000fe40003f06070 */
[----:B------:R-:W-:-:S04]  /*05f0*/  LOP3.LUT R0, R5, R4, RZ, 0x3c, !PT ;  /* 0x0000000405007212 */ /* 0x000fc800078e3cff */
[----:B------:R-:W-:Y:S01]  /*0600*/  ISETP.GE.AND P2, PT, R0, RZ, PT ;  /* 0x000000ff0000720c */ /* 0x000fe20003f46270 */
[----:B------:R-:W-:-:S06]  /*0610*/  VIADD R0, R24, 0x1ff ;  /* 0x000001ff18007836 */ /* 0x000fcc0000000000 */
[----:B------:R-:W-:-:S04]  /*0620*/  @P0 VIADD R3, R3, 0x1 ;  /* 0x0000000103030836 */ /* 0x000fc80000000000 */
[----:B------:R-:W-:Y:S01]  /*0630*/  IMAD.MOV.U32 R2, RZ, RZ, R3 ;  /* 0x000000ffff027224 */ /* 0x000fe200078e0003 */
[----:B------:R-:W-:-:S03]  /*0640*/  SHF.R.S32.HI R3, RZ, 0x1f, R0 ;  /* 0x0000001fff037819 */ /* 0x000fc60000011400 */
[----:B------:R-:W-:Y:S01]  /*0650*/  @!P2 IMAD.MOV R2, RZ, RZ, -R2 ;  /* 0x000000ffff02a224 */ /* 0x000fe200078e0a02 */
[----:B------:R-:W-:Y:S02]  /*0660*/  @!P1 LOP3.LUT R2, RZ, R4, RZ, 0x33, !PT ;  /* 0x00000004ff029212 */ /* 0x000fe400078e33ff */
[----:B------:R-:W-:-:S03]  /*0670*/  LEA.HI R3, R3, R0, RZ, 0x9 ;  /* 0x0000000003037211 */ /* 0x000fc600078f48ff */
[----:B------:R-:W-:Y:S02]  /*0680*/  IMAD.SHL.U32 R6, R2, 0x8, RZ ;  /* 0x0000000802067824 */ /* 0x000fe400078e00ff */
[----:B------:R-:W-:-:S03]  /*0690*/  IMAD.MOV R2, RZ, RZ, -R2 ;  /* 0x000000ffff027224 */ /* 0x000fc600078e0a02 */
[----:B------:R-:W-:Y:S01]  /*06a0*/  LEA.HI.SX32 R3, R3, -R6, 0x17 ;  /* 0x8000000603037211 */ /* 0x000fe200078fbaff */
[----:B------:R-:W-:-:S03]  /*06b0*/  IMAD R8, R4, R2, R5 ;  /* 0x0000000204087224 */ /* 0x000fc600078e0205 */
[----:B------:R-:W-:-:S04]  /*06c0*/  VIMNMX R11, PT, PT, R3, 0x8, PT ;  /* 0x00000008030b7848 */ /* 0x000fc80003fe0100 */
[-C--:B------:R-:W-:Y:S02]  /*06d0*/  IABS R7, R11.reuse ;  /* 0x0000000b00077213 */ /* 0x080fe40000000000 */
[----:B------:R-:W-:Y:S02]  /*06e0*/  IABS R4, R11 ;  /* 0x0000000b00047213 */ /* 0x000fe40000000000 */
[----:B------:R-:W1:Y:S08]  /*06f0*/  I2F.RP R0, R7 ;  /* 0x0000000700007306 */ /* 0x000e700000209400 */
[----:B-1----:R-:W1:Y:S02]  /*0700*/  MUFU.RCP R0, R0 ;  /* 0x0000000000007308 */ /* 0x002e640000001000 */
[----:B-1----:R-:W-:-:S06]  /*0710*/  VIADD R3, R0, 0xffffffe ;  /* 0x0ffffffe00037836 */ /* 0x002fcc0000000000 */
[----:B------:R-:W1:Y:S02]  /*0720*/  F2I.FTZ.U32.TRUNC.NTZ R3, R3 ;  /* 0x0000000300037305 */ /* 0x000e64000021f000 */
[----:B-1----:R-:W-:-:S04]  /*0730*/  IMAD.MOV R9, RZ, RZ, -R3 ;  /* 0x000000ffff097224 */ /* 0x002fc800078e0a03 */
[----:B------:R-:W-:Y:S01]  /*0740*/  IMAD.MOV.U32 R2, RZ, RZ, R9 ;  /* 0x000000ffff027224 */ /* 0x000fe200078e0009 */
[----:B------:R-:W-:-:S03]  /*0750*/  IABS R9, R8 ;  /* 0x0000000800097213 */ /* 0x000fc60000000000 */
[----:B------:R-:W-:Y:S02]  /*0760*/  IMAD R5, R2, R7, RZ ;  /* 0x0000000702057224 */ /* 0x000fe400078e02ff */
[----:B------:R-:W-:-:S04]  /*0770*/  IMAD.MOV.U32 R2, RZ, RZ, RZ ;  /* 0x000000ffff027224 */ /* 0x000fc800078e00ff */
[----:B------:R-:W-:-:S04]  /*0780*/  IMAD.HI.U32 R2, R3, R5, R2 ;  /* 0x0000000503027227 */ /* 0x000fc800078e0002 */
[----:B------:R-:W-:Y:S02]  /*0790*/  IMAD.MOV R3, RZ, RZ, -R4 ;  /* 0x000000ffff037224 */ /* 0x000fe400078e0a04 */
[----:B------:R-:W-:-:S04]  /*07a0*/  IMAD.HI.U32 R0, R2, R9, RZ ;  /* 0x0000000902007227 */ /* 0x000fc800078e00ff */
[----:B------:R-:W-:Y:S02]  /*07b0*/  IMAD R2, R0, R3, R9 ;  /* 0x0000000300027224 */ /* 0x000fe400078e0209 */
[----:B------:R-:W1:Y:S03]  /*07c0*/  I2F.RP R3, R12 ;  /* 0x0000000c00037306 */ /* 0x000e660000209400 */
[----:B------:R-:W-:-:S05]  /*07d0*/  ISETP.GT.U32.AND P1, PT, R7, R2, PT ;  /* 0x000000020700720c */ /* 0x000fca0003f24070 */
[----:B-1----:R-:W1:Y:S08]  /*07e0*/  MUFU.RCP R3, R3 ;  /* 0x0000000300037308 */ /* 0x002e700000001000 */
[----:B------:R-:W-:Y:S02]  /*07f0*/  @!P1 IMAD.IADD R2, R2, 0x1, -R7 ;  /* 0x0000000102029824 */ /* 0x000fe400078e0a07 */
[----:B------:R-:W-:Y:S01]  /*0800*/  @!P1 VIADD R0, R0, 0x1 ;  /* 0x0000000100009836 */ /* 0x000fe20000000000 */
[----:B------:R-:W-:-:S02]  /*0810*/  ISETP.NE.AND P1, PT, R11, RZ, PT ;  /* 0x000000ff0b00720c */ /* 0x000fc40003f25270 */
[----:B------:R-:W-:Y:S02]  /*0820*/  ISETP.GE.U32.AND P0, PT, R2, R7, PT ;  /* 0x000000070200720c */ /* 0x000fe40003f06070 */
[----:B------:R-:W-:-:S04]  /*0830*/  LOP3.LUT R2, R8, R11, RZ, 0x3c, !PT ;  /* 0x0000000b08027212 */ /* 0x000fc800078e3cff */
[----:B------:R-:W-:Y:S02]  /*0840*/  ISETP.GE.AND P2, PT, R2, RZ, PT ;  /* 0x000000ff0200720c */ /* 0x000fe40003f46270 */
[----:B------:R-:W-:Y:S01]  /*0850*/  IABS R2, R25 ;  /* 0x0000001900027213 */ /* 0x000fe20000000000 */
[----:B-1----:R-:W-:-:S03]  /*0860*/  VIADD R4, R3, 0xffffffe ;  /* 0x0ffffffe03047836 */ /* 0x002fc60000000000 */
[----:B------:R-:W1:Y:S01]  /*0870*/  I2F.RP R7, R2 ;  /* 0x0000000200077306 */ /* 0x000e620000209400 */
[----:B------:R-:W-:-:S04]  /*0880*/  @P0 VIADD R0, R0, 0x1 ;  /* 0x0000000100000836 */ /* 0x000fc80000000000 */
[----:B------:R-:W-:-:S03]  /*0890*/  IMAD.MOV.U32 R9, RZ, RZ, R0 ;  /* 0x000000ffff097224 */ /* 0x000fc600078e0000 */
[----:B------:R2:W3:Y:S01]  /*08a0*/  F2I.FTZ.U32.TRUNC.NTZ R5, R4 ;  /* 0x0000000400057305 */ /* 0x0004e2000021f000 */
[----:B------:R-:W-:Y:S01]  /*08b0*/  @!P2 IMAD.MOV R9, RZ, RZ, -R9 ;  /* 0x000000ffff09a224 */ /* 0x000fe200078e0a09 */
[----:B------:R-:W-:-:S05]  /*08c0*/  @!P1 LOP3.LUT R9, RZ, R11, RZ, 0x33, !PT ;  /* 0x0000000bff099212 */ /* 0x000fca00078e33ff */
[----:B------:R-:W-:Y:S01]  /*08d0*/  IMAD.MOV R0, RZ, RZ, -R9 ;  /* 0x000000ffff007224 */ /* 0x000fe200078e0a09 */
[----:B-1----:R-:W1:Y:S01]  /*08e0*/  MUFU.RCP R7, R7 ;  /* 0x0000000700077308 */ /* 0x002e620000001000 */
[----:B--2---:R-:W-:Y:S02]  /*08f0*/  IMAD.MOV.U32 R4, RZ, RZ, RZ ;  /* 0x000000ffff047224 */ /* 0x004fe400078e00ff */
[----:B------:R-:W-:-:S04]  /*0900*/  IMAD R0, R11, R0, R8 ;  /* 0x000000000b007224 */ /* 0x000fc800078e0208 */
[----:B------:R-:W-:Y:S01]  /*0910*/  IMAD.IADD R0, R6, 0x1, R0 ;  /* 0x0000000106007824 */ /* 0x000fe200078e0200 */
[----:B------:R-:W-:Y:S01]  /*0920*/  LOP3.LUT R6, R203, 0x7f, RZ, 0xc0, !PT ;  /* 0x0000007fcb067812 */ /* 0x000fe200078ec0ff */
[----:B---3--:R-:W-:-:S03]  /*0930*/  IMAD.MOV R11, RZ, RZ, -R5 ;  /* 0x000000ffff0b7224 */ /* 0x008fc600078e0a05 */
[----:B------:R-:W-:Y:S02]  /*0940*/  LEA R3, R0, UR4, 0x9 ;  /* 0x0000000400037c11 */ /* 0x000fe4000f8e48ff */
[----:B------:R-:W-:-:S03]  /*0950*/  ISETP.NE.U32.AND P2, PT, R6, RZ, PT ;  /* 0x000000ff0600720c */ /* 0x000fc60003f45070 */
[----:B------:R-:W-:Y:S02]  /*0960*/  IMAD.IADD R58, R6, 0x1, R3 ;  /* 0x00000001063a7824 */ /* 0x000fe400078e0203 */
[----:B------:R-:W-:Y:S02]  /*0970*/  IMAD R3, R11, R12, RZ ;  /* 0x0000000c0b037224 */ /* 0x000fe400078e02ff */
[----:B-1----:R-:W-:Y:S01]  /*0980*/  VIADD R8, R7, 0xffffffe ;  /* 0x0ffffffe07087836 */ /* 0x002fe20000000000 */
[----:B------:R-:W-:Y:S01]  /*0990*/  IABS R0, R58 ;  /* 0x0000003a00007213 */ /* 0x000fe20000000000 */
[----:B------:R-:W-:Y:S01]  /*09a0*/  IMAD.HI.U32 R4, R5, R3, R4 ;  /* 0x0000000305047227 */ /* 0x000fe200078e0004 */
[----:B------:R-:W-:Y:S01]  /*09b0*/  SHF.R.U32.HI R7, RZ, 0x6, R203 ;  /* 0x00000006ff077819 */ /* 0x000fe200000116cb */
[----:B------:R1:W2:Y:S01]  /*09c0*/  F2I.FTZ.U32.TRUNC.NTZ R5, R8 ;  /* 0x0000000800057305 */ /* 0x0002a2000021f000 */
[----:B------:R-:W3:Y:S01]  /*09d0*/  LDC.64 R10, c[0x0][0x3a0] ;  /* 0x0000e800ff0a7b82 */ /* 0x000ee20000000a00 */
[----:B------:R-:W-:Y:S01]  /*09e0*/  IMAD.MOV.U32 R3, RZ, RZ, R0 ;  /* 0x000000ffff037224 */ /* 0x000fe200078e0000 */
[----:B------:R-:W-:Y:S01]  /*09f0*/  SGXT.U32 R7, R7, 0x1 ;  /* 0x000000010707781a */ /* 0x000fe20000000000 */
[----:B------:R-:W-:Y:S01]  /*0a00*/  IMAD.SHL.U32 R0, R9, 0x80, RZ ;  /* 0x0000008009007824 */ /* 0x000fe200078e00ff */
[----:B------:R-:W-:Y:S01]  /*0a10*/  STL [R1+0x70], R58 ;  /* 0x0000703a01007387 */ /* 0x000fe20000100800 */
[----:B------:R-:W-:-:S03]  /*0a20*/  IMAD.HI.U32 R4, R4, R3, RZ ;  /* 0x0000000304047227 */ /* 0x000fc600078e00ff */
[----:B------:R-:W-:Y:S01]  /*0a30*/  LOP3.LUT R22, R0, R7, RZ, 0xfc, !PT ;  /* 0x0000000700167212 */ /* 0x000fe200078efcff */
[----:B------:R-:W-:-:S03]  /*0a40*/  IMAD.MOV R4, RZ, RZ, -R4 ;  /* 0x000000ffff047224 */ /* 0x000fc600078e0a04 */
[----:B------:R-:W-:Y:S01]  /*0a50*/  LOP3.LUT R9, R22, 0x4, RZ, 0xfc, !PT ;  /* 0x0000000416097812 */ /* 0x000fe200078efcff */
[----:B------:R-:W-:Y:S01]  /*0a60*/  IMAD R3, R12, R4, R3 ;  /* 0x000000040c037224 */ /* 0x000fe200078e0203 */
[----:B-1----:R-:W-:Y:S01]  /*0a70*/  LOP3.LUT R8, R22, 0x2, RZ, 0xfc, !PT ;  /* 0x0000000216087812 */ /* 0x002fe200078efcff */
[--C-:B--2---:R-:W-:Y:S01]  /*0a80*/  IMAD.MOV R21, RZ, RZ, -R5.reuse ;  /* 0x000000ffff157224 */ /* 0x104fe200078e0a05 */
[----:B------:R-:W-:Y:S01]  /*0a90*/  IABS R148, R9 ;  /* 0x0000000900947213 */ /* 0x000fe20000000000 */
[----:B------:R-:W-:Y:S01]  /*0aa0*/  IMAD.MOV.U32 R4, RZ, RZ, RZ ;  /* 0x000000ffff047224 */ /* 0x000fe200078e00ff */
[----:B------:R-:W-:Y:S01]  /*0ab0*/  ISETP.GT.U32.AND P0, PT, R12, R3, PT ;  /* 0x000000030c00720c */ /* 0x000fe20003f04070 */
[----:B------:R-:W-:Y:S01]  /*0ac0*/  IMAD R21, R21, R2, RZ ;  /* 0x0000000215157224 */ /* 0x000fe200078e02ff */
[----:B------:R-:W-:Y:S02]  /*0ad0*/  IABS R147, R8 ;  /* 0x0000000800937213 */ /* 0x000fe40000000000 */
[----:B------:R-:W-:Y:S01]  /*0ae0*/  LOP3.LUT R13, R22, 0x6, RZ, 0xfc, !PT ;  /* 0x00000006160d7812 */ /* 0x000fe200078efcff */
[----:B------:R-:W-:Y:S01]  /*0af0*/  IMAD.HI.U32 R21, R5, R21, R4 ;  /* 0x0000001505157227 */ /* 0x000fe200078e0004 */
[----:B------:R-:W-:-:S02]  /*0b00*/  ISETP.GE.AND P3, PT, R9, RZ, PT ;  /* 0x000000ff0900720c */ /* 0x000fc40003f66270 */
[----:B------:R-:W-:Y:S01]  /*0b10*/  IABS R150, R13 ;  /* 0x0000000d00967213 */ /* 0x000fe20000000000 */
[----:B---3--:R-:W-:Y:S01]  /*0b20*/  VIADD R6, R10, 0xffffffee ;  /* 0xffffffee0a067836 */ /* 0x008fe20000000000 */
[----:B------:R-:W-:Y:S01]  /*0b30*/  ISETP.GE.AND P5, PT, R13, RZ, PT ;  /* 0x000000ff0d00720c */ /* 0x000fe20003fa6270 */
[----:B------:R-:W-:Y:S01]  /*0b40*/  IMAD.HI.U32 R5, R21, R148, RZ ;  /* 0x0000009415057227 */ /* 0x000fe200078e00ff */
[----:B------:R-:W-:Y:S02]  /*0b50*/  ISETP.GE.AND P6, PT, R8, RZ, PT ;  /* 0x000000ff0800720c */ /* 0x000fe40003fc6270 */
[----:B------:R-:W-:Y:S01]  /*0b60*/  ISETP.GE.U32.AND P4, PT, R6, 0x7fffffaf, PT ;  /* 0x7fffffaf0600780c */ /* 0x000fe20003f86070 */
[----:B------:R-:W-:Y:S01]  /*0b70*/  @!P0 IMAD.IADD R3, R3, 0x1, -R12 ;  /* 0x0000000103038824 */ /* 0x000fe200078e0a0c */
[C---:B------:R-:W-:Y:S01]  /*0b80*/  LOP3.LUT R29, R22.reuse, 0xa, RZ, 0xfc, !PT ;  /* 0x0000000a161d7812 */ /* 0x040fe200078efcff */
[----:B------:R-:W-:Y:S01]  /*0b90*/  IMAD.HI.U32 R4, R21, R147, RZ ;  /* 0x0000009315047227 */ /* 0x000fe200078e00ff */
[----:B------:R-:W-:-:S02]  /*0ba0*/  LOP3.LUT R28, R22, 0x8, RZ, 0xfc, !PT ;  /* 0x00000008161c7812 */ /* 0x000fc400078efcff */
[----:B------:R-:W-:Y:S01]  /*0bb0*/  ISETP.GT.U32.AND P0, PT, R12, R3, PT ;  /* 0x000000030c00720c */ /* 0x000fe20003f04070 */
[----:B------:R-:W-:Y:S01]  /*0bc0*/  IMAD.MOV R5, RZ, RZ, -R5 ;  /* 0x000000ffff057224 */ /* 0x000fe200078e0a05 */
[----:B------:R-:W-:Y:S01]  /*0bd0*/  IABS R152, R29 ;  /* 0x0000001d00987213 */ /* 0x000fe20000000000 */
[----:B------:R-:W-:Y:S01]  /*0be0*/  IMAD.MOV R4, RZ, RZ, -R4 ;  /* 0x000000ffff047224 */ /* 0x000fe200078e0a04 */
[----:B------:R-:W-:Y:S01]  /*0bf0*/  IABS R151, R28 ;  /* 0x0000001c00977213 */ /* 0x000fe20000000000 */
[----:B------:R-:W-:Y:S01]  /*0c00*/  IMAD R148, R2, R5, R148 ;  /* 0x0000000502947224 */ /* 0x000fe200078e0294 */
[----:B------:R-:W-:Y:S01]  /*0c10*/  LOP3.LUT R30, R22, 0xc, RZ, 0xfc, !PT ;  /* 0x0000000c161e7812 */ /* 0x000fe200078efcff */
[----:B------:R-:W-:Y:S01]  /*0c20*/  IMAD R147, R2, R4, R147 ;  /* 0x0000000402937224 */ /* 0x000fe200078e0293 */
[----:B------:R-:W-:Y:S01]  /*0c30*/  LOP3.LUT R31, R22, 0x10, RZ, 0xfc, !PT ;  /* 0x00000010161f7812 */ /* 0x000fe200078efcff */
[C---:B------:R-:W-:Y:S01]  /*0c40*/  VIADD R5, R10.reuse, 0xffffffec ;  /* 0xffffffec0a057836 */ /* 0x040fe20000000000 */
[----:B------:R-:W-:Y:S01]  /*0c50*/  IABS R153, R30 ;  /* 0x0000001e00997213 */ /* 0x000fe20000000000 */
[C---:B------:R-:W-:Y:S01]  /*0c60*/  VIADD R4, R10.reuse, 0xffffffed ;  /* 0xffffffed0a047836 */ /* 0x040fe20000000000 */
[----:B------:R-:W-:Y:S01]  /*0c70*/  IABS R154, R31 ;  /* 0x0000001f009a7213 */ /* 0x000fe20000000000 */
[----:B------:R-:W-:Y:S01]  /*0c80*/  @!P0 IMAD.IADD R3, R3, 0x1, -R12 ;  /* 0x0000000103038824 */ /* 0x000fe200078e0a0c */
[----:B------:R-:W-:Y:S01]  /*0c90*/  ISETP.GE.U32.AND P0, PT, R5, 0x7fffffad, PT ;  /* 0x7fffffad0500780c */ /* 0x000fe20003f06070 */
[----:B------:R-:W-:Y:S01]  /*0ca0*/  VIADD R5, R10, 0xffffffe8 ;  /* 0xffffffe80a057836 */ /* 0x000fe20000000000 */
[----:B------:R-:W-:Y:S01]  /*0cb0*/  ISETP.GE.U32.AND P1, PT, R4, 0x7fffffae, PT ;  /* 0x7fffffae0400780c */ /* 0x000fe20003f26070 */
[----:B------:R-:W-:Y:S01]  /*0cc0*/  VIADD R4, R10, 0xffffffef ;  /* 0xffffffef0a047836 */ /* 0x000fe20000000000 */
[----:B------:R-:W-:Y:S01]  /*0cd0*/  SEL R20, RZ, 0x1, P0 ;  /* 0x00000001ff147807 */ /* 0x000fe20000000000 */
[----:B------:R-:W-:Y:S01]  /*0ce0*/  IMAD.HI.U32 R7, R21, R150, RZ ;  /* 0x0000009615077227 */ /* 0x000fe200078e00ff */
[----:B------:R-:W-:-:S02]  /*0cf0*/  SEL R19, RZ, 0x1fffe, P1 ;  /* 0x0001fffeff137807 */ /* 0x000fc40000800000 */
[----:B------:R-:W-:Y:S01]  /*0d00*/  ISETP.GE.U32.AND P1, PT, R5, 0x7fffffa9, PT ;  /* 0x7fffffa90500780c */ /* 0x000fe20003f26070 */
[----:B------:R-:W-:Y:S01]  /*0d10*/  VIADD R5, R10, 0xffffffea ;  /* 0xffffffea0a057836 */ /* 0x000fe20000000000 */
[----:B------:R-:W-:Y:S01]  /*0d20*/  ISETP.GE.U32.AND P0, PT, R4, 0x7fffffb0, PT ;  /* 0x7fffffb00400780c */ /* 0x000fe20003f06070 */
[----:B------:R-:W-:Y:S01]  /*0d30*/  VIADD R4, R10, 0xffffffe9 ;  /* 0xffffffe90a047836 */ /* 0x000fe20000000000 */
[----:B------:R-:W-:Y:S01]  /*0d40*/  SEL R12, RZ, 0x4, P4 ;  /* 0x00000004ff0c7807 */ /* 0x000fe20002000000 */
[----:B------:R-:W-:Y:S01]  /*0d50*/  IMAD.MOV R7, RZ, RZ, -R7 ;  /* 0x000000ffff077224 */ /* 0x000fe200078e0a07 */
[----:B------:R-:W-:Y:S01]  /*0d60*/  SEL R13, RZ, 0x7fff8, P0 ;  /* 0x0007fff8ff0d7807 */ /* 0x000fe20000000000 */
[----:B------:R-:W-:Y:S01]  /*0d70*/  IMAD.HI.U32 R26, R21, R152, RZ ;  /* 0x00000098151a7227 */ /* 0x000fe200078e00ff */
[----:B------:R-:W-:Y:S02]  /*0d80*/  ISETP.GE.U32.AND P0, PT, R5, 0x7fffffab, PT ;  /* 0x7fffffab0500780c */ /* 0x000fe40003f06070 */
[----:B------:R-:W-:Y:S01]  /*0d90*/  ISETP.GE.U32.AND P4, PT, R4, 0x7fffffaa, PT ;  /* 0x7fffffaa0400780c */ /* 0x000fe20003f86070 */
[C---:B------:R-:W-:Y:S01]  /*0da0*/  VIADD R5, R10.reuse, 0xffffffe4 ;  /* 0xffffffe40a057836 */ /* 0x040fe20000000000 */
[----:B------:R-:W-:Y:S01]  /*0db0*/  SEL R17, RZ, 0x1, P1 ;  /* 0x00000001ff117807 */ /* 0x000fe20000800000 */
[----:B------:R-:W-:Y:S01]  /*0dc0*/  VIADD R4, R10, 0xffffffeb ;  /* 0xffffffeb0a047836 */ /* 0x000fe20000000000 */
[----:B------:R-:W-:Y:S01]  /*0dd0*/  SEL R18, RZ, 0x1fffe, P4 ;  /* 0x0001fffeff127807 */ /* 0x000fe20002000000 */
[----:B------:R-:W-:Y:S01]  /*0de0*/  IMAD R150, R2, R7, R150 ;  /* 0x0000000702967224 */ /* 0x000fe200078e0296 */
        /* <DEDUP_REMOVED lines=8> */
[----:B------:R-:W-:-:S02]  /*0e70*/  ISETP.GE.U32.AND P1, PT, R5, 0x7fffffa7, PT ;  /* 0x7fffffa70500780c */ /* 0x000fc40003f26070 */
[----:B------:R-:W-:Y:S01]  /*0e80*/  ISETP.GE.U32.AND P0, PT, R4, 0x7fffffa6, PT ;  /* 0x7fffffa60400780c */ /* 0x000fe20003f06070 */
[C---:B------:R-:W-:Y:S01]  /*0e90*/  VIADD R4, R10.reuse, 0xffffffe7 ;  /* 0xffffffe70a047836 */ /* 0x040fe20000000000 */
[----:B------:R-:W-:Y:S01]  /*0ea0*/  SEL R6, RZ, 0x4, P1 ;  /* 0x00000004ff067807 */ /* 0x000fe20000800000 */
[----:B------:R-:W-:Y:S01]  /*0eb0*/  VIADD R5, R10, 0xffffffe2 ;  /* 0xffffffe20a057836 */ /* 0x000fe20000000000 */
[C---:B------:R-:W-:Y:S01]  /*0ec0*/  ISETP.GT.U32.AND P1, PT, R2.reuse, R147, PT ;  /* 0x000000930200720c */ /* 0x040fe20003f24070 */
[----:B------:R-:W-:Y:S01]  /*0ed0*/  IMAD R152, R2, R27, R152 ;  /* 0x0000001b02987224 */ /* 0x000fe200078e0298 */
[----:B------:R-:W-:Y:S01]  /*0ee0*/  SEL R16, RZ, 0x1, P4 ;  /* 0x00000001ff107807 */ /* 0x000fe20002000000 */
[----:B------:R-:W-:Y:S01]  /*0ef0*/  IMAD.MOV R23, RZ, RZ, -R23 ;  /* 0x000000ffff177224 */ /* 0x000fe200078e0a17 */
[----:B------:R-:W-:Y:S01]  /*0f00*/  ISETP.GE.U32.AND P4, PT, R4, 0x7fffffa8, PT ;  /* 0x7fffffa80400780c */ /* 0x000fe20003f86070 */
[----:B------:R-:W-:Y:S01]  /*0f10*/  VIADD R4, R10, 0xffffffe1 ;  /* 0xffffffe10a047836 */ /* 0x000fe20000000000 */
[----:B------:R-:W-:Y:S01]  /*0f20*/  SEL R15, RZ, 0x1fffe, P0 ;  /* 0x0001fffeff0f7807 */ /* 0x000fe20000000000 */
[----:B------:R-:W-:Y:S01]  /*0f30*/  IMAD R151, R2, R23, R151 ;  /* 0x0000001702977224 */ /* 0x000fe200078e0297 */
[----:B------:R-:W-:Y:S01]  /*0f40*/  SEL R7, RZ, 0x7fff8, P4 ;  /* 0x0007fff8ff077807 */ /* 0x000fe20002000000 */
[----:B------:R-:W-:Y:S01]  /*0f50*/  IMAD.HI.U32 R23, R21, R153, RZ ;  /* 0x0000009915177227 */ /* 0x000fe200078e00ff */
[----:B------:R-:W-:-:S02]  /*0f60*/  ISETP.GE.U32.AND P0, PT, R4, 0x7fffffa2, PT ;  /* 0x7fffffa20400780c */ /* 0x000fc40003f06070 */
[----:B------:R-:W-:Y:S01]  /*0f70*/  ISETP.GE.U32.AND P4, PT, R5, 0x7fffffa3, PT ;  /* 0x7fffffa30500780c */ /* 0x000fe20003f86070 */
[----:B------:R-:W-:Y:S01]  /*0f80*/  @!P1 IMAD.IADD R147, R147, 0x1, -R2 ;  /* 0x0000000193939824 */ /* 0x000fe200078e0a02 */
[----:B------:R-:W-:Y:S01]  /*0f90*/  SEL R14, RZ, 0x1fffe, P0 ;  /* 0x0001fffeff0e7807 */ /* 0x000fe20000000000 */
[----:B------:R-:W-:Y:S01]  /*0fa0*/  VIADD R5, R10, 0xffffffe3 ;  /* 0xffffffe30a057836 */ /* 0x000fe20000000000 */
[C---:B------:R-:W-:Y:S01]  /*0fb0*/  ISETP.GT.U32.AND P0, PT, R2.reuse, R148, PT ;  /* 0x000000940200720c */ /* 0x040fe20003f04070 */
[----:B------:R-:W-:Y:S01]  /*0fc0*/  IMAD.MOV R23, RZ, RZ, -R23 ;  /* 0x000000ffff177224 */ /* 0x000fe200078e0a17 */
[C---:B------:R-:W-:Y:S01]  /*0fd0*/  ISETP.GT.U32.AND P1, PT, R2.reuse, R147, PT ;  /* 0x000000930200720c */ /* 0x040fe20003f24070 */
[----:B------:R-:W-:Y:S01]  /*0fe0*/  IMAD.HI.U32 R26, R21, R154, RZ ;  /* 0x0000009a151a7227 */ /* 0x000fe200078e00ff */
[----:B------:R-:W-:Y:S02]  /*0ff0*/  SEL R4, RZ, 0x4, P4 ;  /* 0x00000004ff047807 */ /* 0x000fe40002000000 */
[----:B------:R-:W-:Y:S01]  /*1000*/  ISETP.GE.U32.AND P4, PT, R5, 0x7fffffa4, PT ;  /* 0x7fffffa40500780c */ /* 0x000fe20003f86070 */
[----:B------:R-:W-:Y:S01]  /*1010*/  IMAD R153, R2, R23, R153 ;  /* 0x0000001702997224 */ /* 0x000fe200078e0299 */
[C---:B------:R-:W-:Y:S01]  /*1020*/  LOP3.LUT R32, R22.reuse, 0x28, RZ, 0xfc, !PT ;  /* 0x0000002816207812 */ /* 0x040fe200078efcff */
[----:B------:R-:W-:Y:S01]  /*1030*/  IMAD.MOV R27, RZ, RZ, -R26 ;  /* 0x000000ffff1b7224 */ /* 0x000fe200078e0a1a */
[----:B------:R-:W-:Y:S01]  /*1040*/  SEL R5, RZ, 0x7fff8, P4 ;  /* 0x0007fff8ff057807 */ /* 0x000fe20002000000 */
[----:B------:R-:W-:Y:S01]  /*1050*/  IMAD.IADD R17, R17, 0x1, R18 ;  /* 0x0000000111117824 */ /* 0x000fe200078e0212 */
[----:B------:R-:W-:Y:S01]  /*1060*/  LOP3.LUT R26, R22, 0x14, RZ, 0xfc, !PT ;  /* 0x00000014161a7812 */ /* 0x000fe200078efcff */
[--C-:B------:R-:W-:Y:S01]  /*1070*/  @!P0 IMAD.IADD R148, R148, 0x1, -R2.reuse ;  /* 0x0000000194948824 */ /* 0x100fe200078e0a02 */
[----:B------:R-:W-:Y:S01]  /*1080*/  ISETP.GT.U32.AND P0, PT, R2, R150, PT ;  /* 0x000000960200720c */ /* 0x000fe20003f04070 */
[----:B------:R-:W-:Y:S01]  /*1090*/  @!P1 IMAD.IADD R147, R147, 0x1, -R2 ;  /* 0x0000000193939824 */ /* 0x000fe200078e0a02 */
[----:B------:R-:W-:Y:S01]  /*10a0*/  ISETP.GE.AND P1, PT, R28, RZ, PT ;  /* 0x000000ff1c00720c */ /* 0x000fe20003f26270 */
[C---:B------:R-:W-:Y:S01]  /*10b0*/  IMAD R154, R2.reuse, R27, R154 ;  /* 0x0000001b029a7224 */ /* 0x040fe200078e029a */
[C---:B------:R-:W-:Y:S01]  /*10c0*/  ISETP.GT.U32.AND P4, PT, R2.reuse, R148, PT ;  /* 0x000000940200720c */ /* 0x040fe20003f84070 */
[----:B------:R-:W-:Y:S01]  /*10d0*/  @!P6 IMAD.MOV R147, RZ, RZ, -R147 ;  /* 0x000000ffff93e224 */ /* 0x000fe200078e0a93 */
[----:B------:R-:W-:Y:S01]  /*10e0*/  ISETP.GT.U32.AND P6, PT, R2, R152, PT ;  /* 0x000000980200720c */ /* 0x000fe20003fc4070 */
[----:B------:R-:W-:Y:S01]  /*10f0*/  IMAD.IADD R19, R20, 0x1, R19 ;  /* 0x0000000114137824 */ /* 0x000fe200078e0213 */
[----:B------:R-:W-:Y:S01]  /*1100*/  LOP3.LUT R28, R22, 0x12, RZ, 0xfc, !PT ;  /* 0x00000012161c7812 */ /* 0x000fe200078efcff */
[----:B------:R-:W-:Y:S01]  /*1110*/  IMAD.IADD R15, R16, 0x1, R15 ;  /* 0x00000001100f7824 */ /* 0x000fe200078e020f */
[----:B------:R-:W-:-:S02]  /*1120*/  IABS R156, R26 ;  /* 0x0000001a009c7213 */ /* 0x000fc40000000000 */
[----:B------:R-:W-:Y:S01]  /*1130*/  IABS R155, R28 ;  /* 0x0000001c009b7213 */ /* 0x000fe20000000000 */
[--C-:B------:R-:W-:Y:S01]  /*1140*/  @!P0 IMAD.IADD R150, R150, 0x1, -R2.reuse ;  /* 0x0000000196968824 */ /* 0x100fe200078e0a02 */
[----:B------:R-:W-:Y:S02]  /*1150*/  IABS R141, R32 ;  /* 0x00000020008d7213 */ /* 0x000fe40000000000 */
[----:B------:R-:W-:Y:S01]  /*1160*/  LOP3.LUT R33, R22, 0x34, RZ, 0xfc, !PT ;  /* 0x0000003416217812 */ /* 0x000fe200078efcff */
[----:B------:R-:W-:Y:S01]  /*1170*/  IMAD.HI.U32 R23, R21, R155, RZ ;  /* 0x0000009b15177227 */ /* 0x000fe200078e00ff */
[----:B------:R-:W-:Y:S02]  /*1180*/  ISETP.GT.U32.AND P0, PT, R2, R150, PT ;  /* 0x000000960200720c */ /* 0x000fe40003f04070 */
[----:B------:R-:W-:Y:S01]  /*1190*/  IABS R137, R33 ;  /* 0x0000002100897213 */ /* 0x000fe20000000000 */
[--C-:B------:R-:W-:Y:S01]  /*11a0*/  @!P6 IMAD.IADD R152, R152, 0x1, -R2.reuse ;  /* 0x000000019898e824 */ /* 0x100fe200078e0a02 */
[----:B------:R-:W-:Y:S01]  /*11b0*/  LOP3.LUT R34, R22, 0x36, RZ, 0xfc, !PT ;  /* 0x0000003616227812 */ /* 0x000fe200078efcff */
[----:B------:R-:W-:Y:S01]  /*11c0*/  @!P4 IMAD.IADD R148, R148, 0x1, -R2 ;  /* 0x000000019494c824 */ /* 0x000fe200078e0a02 */
[C---:B------:R-:W-:Y:S01]  /*11d0*/  ISETP.GT.U32.AND P4, PT, R2.reuse, R151, PT ;  /* 0x000000970200720c */ /* 0x040fe20003f84070 */
[----:B------:R-:W-:Y:S01]  /*11e0*/  IMAD.MOV R23, RZ, RZ, -R23 ;  /* 0x000000ffff177224 */ /* 0x000fe200078e0a17 */
[C---:B------:R-:W-:Y:S01]  /*11f0*/  ISETP.GT.U32.AND P6, PT, R2.reuse, R152, PT ;  /* 0x000000980200720c */ /* 0x040fe20003fc4070 */
[----:B------:R-:W-:Y:S01]  /*1200*/  @!P3 IMAD.MOV R148, RZ, RZ, -R148 ;  /* 0x000000ffff94b224 */ /* 0x000fe200078e0a94 */
[----:B------:R-:W-:Y:S01]  /*1210*/  ISETP.GE.AND P3, PT, R29, RZ, PT ;  /* 0x000000ff1d00720c */ /* 0x000fe20003f66270 */
[----:B------:R-:W-:Y:S01]  /*1220*/  IMAD R155, R2, R23, R155 ;  /* 0x00000017029b7224 */ /* 0x000fe200078e029b */
[----:B------:R-:W-:Y:S01]  /*1230*/  LOP3.LUT R29, R22, 0x16, RZ, 0xfc, !PT ;  /* 0x00000016161d7812 */ /* 0x000fe200078efcff */
[----:B------:R-:W-:Y:S01]  /*1240*/  @!P0 IMAD.IADD R150, R150, 0x1, -R2 ;  /* 0x0000000196968824 */ /* 0x000fe200078e0a02 */
[----:B------:R-:W-:Y:S01]  /*1250*/  ISETP.GT.U32.AND P0, PT, R2, R153, PT ;  /* 0x000000990200720c */ /* 0x000fe20003f04070 */
[----:B------:R-:W-:Y:S01]  /*1260*/  IMAD.HI.U32 R23, R21, R156, RZ ;  /* 0x0000009c15177227 */ /* 0x000fe200078e00ff */
[----:B------:R-:W-:-:S02]  /*1270*/  IABS R157, R29 ;  /* 0x0000001d009d7213 */ /* 0x000fc40000000000 */
[----:B------:R-:W-:Y:S01]  /*1280*/  IABS R136, R34 ;  /* 0x0000002200887213 */ /* 0x000fe20000000000 */
[----:B------:R-:W-:Y:S01]  /*1290*/  @!P5 IMAD.MOV R150, RZ, RZ, -R150 ;  /* 0x000000ffff96d224 */ /* 0x000fe200078e0a96 */
[----:B------:R-:W-:Y:S01]  /*12a0*/  ISETP.GT.U32.AND P5, PT, R2, R154, PT ;  /* 0x0000009a0200720c */ /* 0x000fe20003fa4070 */
[--C-:B------:R-:W-:Y:S01]  /*12b0*/  @!P6 IMAD.IADD R152, R152, 0x1, -R2.reuse ;  /* 0x000000019898e824 */ /* 0x100fe200078e0a02 */
[----:B------:R-:W-:Y:S01]  /*12c0*/  ISETP.GT.U32.AND P6, PT, R2, R155, PT ;  /* 0x0000009b0200720c */ /* 0x000fe20003fc4070 */
[--C-:B------:R-:W-:Y:S01]  /*12d0*/  @!P4 IMAD.IADD R151, R151, 0x1, -R2.reuse ;  /* 0x000000019797c824 */ /* 0x100fe200078e0a02 */
[C---:B------:R-:W-:Y:S01]  /*12e0*/  LOP3.LUT R36, R22.reuse, 0x66, RZ, 0xfc, !PT ;  /* 0x0000006616247812 */ /* 0x040fe200078efcff */
[----:B------:R-:W-:Y:S01]  /*12f0*/  IMAD.MOV R27, RZ, RZ, -R23 ;  /* 0x000000ffff1b7224 */ /* 0x000fe200078e0a17 */
[----:B------:R-:W-:Y:S01]  /*1300*/  LOP3.LUT R37, R22, 0x68, RZ, 0xfc, !PT ;  /* 0x0000006816257812 */ /* 0x000fe200078efcff */
[----:B------:R-:W-:Y:S01]  /*1310*/  @!P0 IMAD.IADD R153, R153, 0x1, -R2 ;  /* 0x0000000199998824 */ /* 0x000fe200078e0a02 */
[----:B------:R-:W-:Y:S01]  /*1320*/  ISETP.GT.U32.AND P4, PT, R2, R151, PT ;  /* 0x000000970200720c */ /* 0x000fe20003f84070 */
[----:B------:R-:W-:Y:S01]  /*1330*/  IMAD.HI.U32 R23, R21, R157, RZ ;  /* 0x0000009d15177227 */ /* 0x000fe200078e00ff */
[----:B------:R-:W-:-:S02]  /*1340*/  LOP3.LUT R38, R22, 0x6a, RZ, 0xfc, !PT ;  /* 0x0000006a16267812 */ /* 0x000fc400078efcff */
[----:B------:R-:W-:Y:S01]  /*1350*/  ISETP.GT.U32.AND P0, PT, R2, R153, PT ;  /* 0x000000990200720c */ /* 0x000fe20003f04070 */
[--C-:B------:R-:W-:Y:S01]  /*1360*/  @!P5 IMAD.IADD R154, R154, 0x1, -R2.reuse ;  /* 0x000000019a9ad824 */ /* 0x100fe200078e0a02 */
[C---:B------:R-:W-:Y:S01]  /*1370*/  LOP3.LUT R40, R22.reuse, 0x6c, RZ, 0xfc, !PT ;  /* 0x0000006c16287812 */ /* 0x040fe200078efcff */
[----:B------:R-:W-:Y:S01]  /*1380*/  @!P6 IMAD.IADD R155, R155, 0x1, -R2 ;  /* 0x000000019b9be824 */ /* 0x000fe200078e0a02 */
[----:B------:R-:W-:Y:S01]  /*1390*/  LOP3.LUT R42, R22, 0x74, RZ, 0xfc, !PT ;  /* 0x00000074162a7812 */ /* 0x000fe200078efcff */
[C---:B------:R-:W-:Y:S01]  /*13a0*/  IMAD R156, R2.reuse, R27, R156 ;  /* 0x0000001b029c7224 */ /* 0x040fe200078e029c */
[C---:B------:R-:W-:Y:S01]  /*13b0*/  ISETP.GT.U32.AND P5, PT, R2.reuse, R154, PT ;  /* 0x0000009a0200720c */ /* 0x040fe20003fa4070 */
[----:B------:R-:W-:Y:S01]  /*13c0*/  IMAD.MOV R23, RZ, RZ, -R23 ;  /* 0x000000ffff177224 */ /* 0x000fe200078e0a17 */
[----:B------:R-:W-:Y:S01]  /*13d0*/  ISETP.GT.U32.AND P6, PT, R2, R155, PT ;  /* 0x0000009b0200720c */ /* 0x000fe20003fc4070 */
[--C-:B------:R-:W-:Y:S01]  /*13e0*/  @!P4 IMAD.IADD R151, R151, 0x1, -R2.reuse ;  /* 0x000000019797c824 */ /* 0x100fe200078e0a02 */
[----:B------:R-:W-:Y:S01]  /*13f0*/  ISETP.GE.AND P4, PT, R30, RZ, PT ;  /* 0x000000ff1e00720c */ /* 0x000fe20003f86270 */
[----:B------:R-:W-:Y:S01]  /*1400*/  IMAD R157, R2, R23, R157 ;  /* 0x00000017029d7224 */ /* 0x000fe200078e029d */
[----:B------:R-:W-:Y:S01]  /*1410*/  LOP3.LUT R30, R22, 0x24, RZ, 0xfc, !PT ;  /* 0x00000024161e7812 */ /* 0x000fe200078efcff */
[----:B------:R-:W-:Y:S01]  /*1420*/  @!P1 IMAD.MOV R151, RZ, RZ, -R151 ;  /* 0x000000ffff979224 */ /* 0x000fe200078e0a97 */
[----:B------:R-:W-:Y:S01]  /*1430*/  ISETP.GE.AND P1, PT, R31, RZ, PT ;  /* 0x000000ff1f00720c */ /* 0x000fe20003f26270 */
[----:B------:R-:W-:Y:S01]  /*1440*/  @!P0 IMAD.IADD R153, R153, 0x1, -R2 ;  /* 0x0000000199998824 */ /* 0x000fe200078e0a02 */
[----:B------:R-:W-:Y:S01]  /*1450*/  ISETP.GE.AND P0, PT, R26, RZ, PT ;  /* 0x000000ff1a00720c */ /* 0x000fe20003f06270 */
[----:B------:R-:W-:Y:S01]  /*1460*/  @!P3 IMAD.MOV R152, RZ, RZ, -R152 ;  /* 0x000000ffff98b224 */ /* 0x000fe200078e0a98 */
[----:B------:R-:W-:Y:S01]  /*1470*/  LOP3.LUT R26, R22, 0x18, RZ, 0xfc, !PT ;  /* 0x00000018161a7812 */ /* 0x000fe200078efcff */
[--C-:B------:R-:W-:Y:S01]  /*1480*/  @!P5 IMAD.IADD R154, R154, 0x1, -R2.reuse ;  /* 0x000000019a9ad824 */ /* 0x100fe200078e0a02 */
[C---:B------:R-:W-:Y:S01]  /*1490*/  ISETP.GT.U32.AND P5, PT, R2.reuse, R156, PT ;  /* 0x0000009c0200720c */ /* 0x040fe20003fa4070 */
[----:B------:R-:W-:Y:S01]  /*14a0*/  @!P6 IMAD.IADD R155, R155, 0x1, -R2 ;  /* 0x000000019b9be824 */ /* 0x000fe200078e0a02 */
[----:B------:R-:W-:Y:S01]  /*14b0*/  ISETP.GT.U32.AND P6, PT, R2, R157, PT ;  /* 0x0000009d0200720c */ /* 0x000fe20003fc4070 */
[----:B------:R-:W-:Y:S01]  /*14c0*/  @!P4 IMAD.MOV R153, RZ, RZ, -R153 ;  /* 0x000000ffff99c224 */ /* 0x000fe200078e0a99 */
[----:B------:R-:W-:-:S02]  /*14d0*/  IABS R158, R26 ;  /* 0x0000001a009e7213 */ /* 0x000fc40000000000 */
[----:B------:R-:W-:Y:S01]  /*14e0*/  ISETP.GE.AND P3, PT, R28, RZ, PT ;  /* 0x000000ff1c00720c */ /* 0x000fe20003f66270 */
[----:B------:R-:W-:Y:S01]  /*14f0*/  @!P1 IMAD.MOV R154, RZ, RZ, -R154 ;  /* 0x000000ffff9a9224 */ /* 0x000fe200078e0a9a */
[----:B------:R-:W-:Y:S01]  /*1500*/  ISETP.GE.AND P1, PT, R26, RZ, PT ;  /* 0x000000ff1a00720c */ /* 0x000fe20003f26270 */
[----:B------:R-:W-:Y:S01]  /*1510*/  IMAD.HI.U32 R23, R21, R158, RZ ;  /* 0x0000009e15177227 */ /* 0x000fe200078e00ff */
[C---:B------:R-:W-:Y:S02]  /*1520*/  LOP3.LUT R26, R22.reuse, 0x1a, RZ, 0xfc, !PT ;  /* 0x0000001a161a7812 */ /* 0x040fe400078efcff */
[----:B------:R-:W-:Y:S01]  /*1530*/  LOP3.LUT R28, R22, 0x1c, RZ, 0xfc, !PT ;  /* 0x0000001c161c7812 */ /* 0x000fe200078efcff */
[--C-:B------:R-:W-:Y:S01]  /*1540*/  @!P5 IMAD.IADD R156, R156, 0x1, -R2.reuse ;  /* 0x000000019c9cd824 */ /* 0x100fe200078e0a02 */
[----:B------:R-:W-:Y:S01]  /*1550*/  IABS R159, R26 ;  /* 0x0000001a009f7213 */ /* 0x000fe20000000000 */
[----:B------:R-:W-:Y:S01]  /*1560*/  @!P6 IMAD.IADD R157, R157, 0x1, -R2 ;  /* 0x000000019d9de824 */ /* 0x000fe200078e0a02 */
[----:B------:R-:W-:Y:S01]  /*1570*/  ISETP.GE.AND P4, PT, R29, RZ, PT ;  /* 0x000000ff1d00720c */ /* 0x000fe20003f86270 */
[----:B------:R-:W-:Y:S01]  /*1580*/  IMAD.MOV R23, RZ, RZ, -R23 ;  /* 0x000000ffff177224 */ /* 0x000fe200078e0a17 */
[C---:B------:R-:W-:Y:S01]  /*1590*/  ISETP.GT.U32.AND P5, PT, R2.reuse, R156, PT ;  /* 0x0000009c0200720c */ /* 0x040fe20003fa4070 */
[----:B------:R-:W-:Y:S01]  /*15a0*/  @!P3 IMAD.MOV R155, RZ, RZ, -R155 ;  /* 0x000000ffff9bb224 */ /* 0x000fe200078e0a9b */
[C---:B------:R-:W-:Y:S01]  /*15b0*/  ISETP.GT.U32.AND P6, PT, R2.reuse, R157, PT ;  /* 0x0000009d0200720c */ /* 0x040fe20003fc4070 */
[----:B------:R-:W-:Y:S01]  /*15c0*/  IMAD R158, R2, R23, R158 ;  /* 0x00000017029e7224 */ /* 0x000fe200078e029e */
[----:B------:R-:W-:Y:S01]  /*15d0*/  LOP3.LUT R29, R22, 0x20, RZ, 0xfc, !PT ;  /* 0x00000020161d7812 */ /* 0x000fe200078efcff */
[----:B------:R-:W-:Y:S01]  /*15e0*/  IMAD.HI.U32 R23, R21, R159, RZ ;  /* 0x0000009f15177227 */ /* 0x000fe200078e00ff */
[----:B------:R-:W-:-:S02]  /*15f0*/  IABS R160, R28 ;  /* 0x0000001c00a07213 */ /* 0x000fc40000000000 */
[----:B------:R-:W-:Y:S01]  /*1600*/  IABS R146, R29 ;  /* 0x0000001d00927213 */ /* 0x000fe20000000000 */
[----:B------:R-:W-:Y:S01]  /*1610*/  IMAD.MOV R27, RZ, RZ, -R23 ;  /* 0x000000ffff1b7224 */ /* 0x000fe200078e0a17 */
[----:B------:R-:W-:Y:S01]  /*1620*/  ISETP.GE.AND P3, PT, R26, RZ, PT ;  /* 0x000000ff1a00720c */ /* 0x000fe20003f66270 */
[----:B------:R-:W-:Y:S01]  /*1630*/  IMAD.HI.U32 R23, R21, R160, RZ ;  /* 0x000000a015177227 */ /* 0x000fe200078e00ff */
[----:B------:R-:W-:Y:S02]  /*1640*/  IABS R149, R30 ;  /* 0x0000001e00957213 */ /* 0x000fe40000000000 */
[----:B------:R-:W-:Y:S01]  /*1650*/  LOP3.LUT R31, R22, 0x26, RZ, 0xfc, !PT ;  /* 0x00000026161f7812 */ /* 0x000fe200078efcff */
[--C-:B------:R-:W-:Y:S01]  /*1660*/  @!P5 IMAD.IADD R156, R156, 0x1, -R2.reuse ;  /* 0x000000019c9cd824 */ /* 0x100fe200078e0a02 */
[C---:B------:R-:W-:Y:S01]  /*1670*/  ISETP.GT.U32.AND P5, PT, R2.reuse, R158, PT ;  /* 0x0000009e0200720c */ /* 0x040fe20003fa4070 */
[C---:B------:R-:W-:Y:S01]  /*1680*/  IMAD R159, R2.reuse, R27, R159 ;  /* 0x0000001b029f7224 */ /* 0x040fe200078e029f */
[----:B------:R-:W-:Y:S01]  /*1690*/  IABS R139, R31 ;  /* 0x0000001f008b7213 */ /* 0x000fe20000000000 */
[----:B------:R-:W-:Y:S01]  /*16a0*/  @!P6 IMAD.IADD R157, R157, 0x1, -R2 ;  /* 0x000000019d9de824 */ /* 0x000fe200078e0a02 */
[----:B------:R-:W-:Y:S01]  /*16b0*/  IABS R35, R40 ;  /* 0x0000002800237213 */ /* 0x000fe20000000000 */
[----:B------:R-:W-:Y:S01]  /*16c0*/  @!P0 IMAD.MOV R156, RZ, RZ, -R156 ;  /* 0x000000ffff9c8224 */ /* 0x000fe200078e0a9c */
[----:B------:R-:W-:Y:S01]  /*16d0*/  ISETP.GT.U32.AND P6, PT, R2, R159, PT ;  /* 0x0000009f0200720c */ /* 0x000fe20003fc4070 */
[----:B------:R-:W-:Y:S01]  /*16e0*/  IMAD.HI.U32 R26, R21, R146, RZ ;  /* 0x00000092151a7227 */ /* 0x000fe200078e00ff */
[----:B------:R-:W-:-:S02]  /*16f0*/  ISETP.GE.AND P0, PT, R28, RZ, PT ;  /* 0x000000ff1c00720c */ /* 0x000fc40003f06270 */
[----:B------:R-:W-:Y:S01]  /*1700*/  LOP3.LUT R28, R22, 0x22, RZ, 0xfc, !PT ;  /* 0x00000022161c7812 */ /* 0x000fe200078efcff */
[----:B------:R-:W-:Y:S01]  /*1710*/  IMAD.MOV R23, RZ, RZ, -R23 ;  /* 0x000000ffff177224 */ /* 0x000fe200078e0a17 */
[----:B------:R-:W-:Y:S01]  /*1720*/  IABS R41, R42 ;  /* 0x0000002a00297213 */ /* 0x000fe20000000000 */
[----:B------:R-:W-:Y:S01]  /*1730*/  @!P5 IMAD.IADD R158, R158, 0x1, -R2 ;  /* 0x000000019e9ed824 */ /* 0x000fe200078e0a02 */
[----:B------:R-:W-:Y:S01]  /*1740*/  IABS R140, R28 ;  /* 0x0000001c008c7213 */ /* 0x000fe20000000000 */
[----:B------:R-:W-:Y:S01]  /*1750*/  IMAD.MOV R27, RZ, RZ, -R26 ;  /* 0x000000ffff1b7224 */ /* 0x000fe200078e0a1a */
[----:B------:R-:W-:Y:S01]  /*1760*/  LOP3.LUT R44, R22, 0x76, RZ, 0xfc, !PT ;  /* 0x00000076162c7812 */ /* 0x000fe200078efcff */
[C---:B------:R-:W-:Y:S01]  /*1770*/  IMAD R160, R2.reuse, R23, R160 ;  /* 0x0000001702a07224 */ /* 0x040fe200078e02a0 */
[----:B------:R-:W-:Y:S01]  /*1780*/  ISETP.GT.U32.AND P5, PT, R2, R158, PT ;  /* 0x0000009e0200720c */ /* 0x000fe20003fa4070 */
[----:B------:R-:W-:Y:S01]  /*1790*/  @!P6 IMAD.IADD R159, R159, 0x1, -R2 ;  /* 0x000000019f9fe824 */ /* 0x000fe200078e0a02 */
[----:B------:R-:W-:Y:S01]  /*17a0*/  IABS R43, R44 ;  /* 0x0000002c002b7213 */ /* 0x000fe20000000000 */
[----:B------:R-:W-:Y:S01]  /*17b0*/  IMAD.HI.U32 R23, R21, R140, RZ ;  /* 0x0000008c15177227 */ /* 0x000fe200078e00ff */
[----:B------:R-:W-:-:S02]  /*17c0*/  LOP3.LUT R46, R22, 0x78, RZ, 0xfc, !PT ;  /* 0x00000078162e7812 */ /* 0x000fc400078efcff */
[C---:B------:R-:W-:Y:S01]  /*17d0*/  ISETP.GT.U32.AND P6, PT, R2.reuse, R159, PT ;  /* 0x0000009f0200720c */ /* 0x040fe20003fc4070 */
[C---:B------:R-:W-:Y:S01]  /*17e0*/  IMAD R146, R2.reuse, R27, R146 ;  /* 0x0000001b02927224 */ /* 0x040fe200078e0292 */
[----:B------:R-:W-:Y:S01]  /*17f0*/  IABS R45, R46 ;  /* 0x0000002e002d7213 */ /* 0x000fe20000000000 */
[----:B------:R-:W-:Y:S01]  /*1800*/  @!P4 IMAD.MOV R157, RZ, RZ, -R157 ;  /* 0x000000ffff9dc224 */ /* 0x000fe200078e0a9d */
[----:B------:R-:W-:Y:S01]  /*1810*/  ISETP.GT.U32.AND P4, PT, R2, R160, PT ;  /* 0x000000a00200720c */ /* 0x000fe20003f84070 */
[----:B------:R-:W-:Y:S01]  /*1820*/  IMAD.MOV R27, RZ, RZ, -R23 ;  /* 0x000000ffff1b7224 */ /* 0x000fe200078e0a17 */
[----:B------:R-:W-:Y:S01]  /*1830*/  LOP3.LUT R57, R22, 0x7a, RZ, 0xfc, !PT ;  /* 0x0000007a16397812 */ /* 0x000fe200078efcff */
[----:B------:R-:W-:Y:S01]  /*1840*/  @!P5 IMAD.IADD R158, R158, 0x1, -R2 ;  /* 0x000000019e9ed824 */ /* 0x000fe200078e0a02 */
[C---:B------:R-:W-:Y:S01]  /*1850*/  ISETP.GT.U32.AND P5, PT, R2.reuse, R146, PT ;  /* 0x000000920200720c */ /* 0x040fe20003fa4070 */
[----:B------:R-:W-:Y:S01]  /*1860*/  IMAD R140, R2, R27, R140 ;  /* 0x0000001b028c7224 */ /* 0x000fe200078e028c */
[----:B------:R-:W-:Y:S01]  /*1870*/  IABS R47, R57 ;  /* 0x00000039002f7213 */ /* 0x000fe20000000000 */
[----:B------:R-:W-:Y:S01]  /*1880*/  IMAD.HI.U32 R23, R21, R149, RZ ;  /* 0x0000009515177227 */ /* 0x000fe200078e00ff */
[----:B------:R-:W-:-:S02]  /*1890*/  LOP3.LUT R17, R17, 0x3, RZ, 0xc0, !PT ;  /* 0x0000000311117812 */ /* 0x000fc400078ec0ff */
[----:B------:R-:W-:Y:S01]  /*18a0*/  LOP3.LUT R19, R19, 0x3, RZ, 0xc0, !PT ;  /* 0x0000000313137812 */ /* 0x000fe200078ec0ff */
[--C-:B------:R-:W-:Y:S01]  /*18b0*/  @!P6 IMAD.IADD R159, R159, 0x1, -R2.reuse ;  /* 0x000000019f9fe824 */ /* 0x100fe200078e0a02 */
[----:B------:R-:W-:Y:S01]  /*18c0*/  ISETP.GT.U32.AND P6, PT, R2, R140, PT ;  /* 0x0000008c0200720c */ /* 0x000fe20003fc4070 */
[----:B------:R-:W-:Y:S01]  /*18d0*/  @!P4 IMAD.IADD R160, R160, 0x1, -R2 ;  /* 0x00000001a0a0c824 */ /* 0x000fe200078e0a02 */
[----:B------:R-:W-:Y:S01]  /*18e0*/  IADD3 R8, PT, PT, R17, R9, R8 ;  /* 0x0000000911087210 */ /* 0x000fe20007ffe008 */
[----:B------:R-:W-:Y:S01]  /*18f0*/  IMAD.MOV R26, RZ, RZ, -R23 ;  /* 0x000000ffff1a7224 */ /* 0x000fe200078e0a17 */
[----:B------:R-:W-:Y:S01]  /*1900*/  LOP3.LUT R15, R15, 0x3, RZ, 0xc0, !PT ;  /* 0x000000030f0f7812 */ /* 0x000fe200078ec0ff */
[----:B------:R-:W-:Y:S01]  /*1910*/  @!P5 IMAD.IADD R146, R146, 0x1, -R2 ;  /* 0x000000019292d824 */ /* 0x000fe200078e0a02 */
[----:B------:R-:W-:Y:S01]  /*1920*/  ISETP.GT.U32.AND P4, PT, R2, R160, PT ;  /* 0x000000a00200720c */ /* 0x000fe20003f84070 */
[----:B------:R-:W-:Y:S01]  /*1930*/  IMAD.HI.U32 R23, R21, R139, RZ ;  /* 0x0000008b15177227 */ /* 0x000fe200078e00ff */
[----:B------:R-:W-:-:S02]  /*1940*/  IADD3 R12, PT, PT, R19, R13, R12 ;  /* 0x0000000d130c7210 */ /* 0x000fc40007ffe00c */
[C---:B------:R-:W-:Y:S01]  /*1950*/  ISETP.GT.U32.AND P5, PT, R2.reuse, R146, PT ;  /* 0x000000920200720c */ /* 0x040fe20003fa4070 */
[----:B------:R-:W-:Y:S01]  /*1960*/  IMAD R149, R2, R26, R149 ;  /* 0x0000001a02957224 */ /* 0x000fe200078e0295 */
[----:B------:R-:W-:Y:S01]  /*1970*/  IADD3 R6, PT, PT, R15, R7, R6 ;  /* 0x000000070f067210 */ /* 0x000fe20007ffe006 */
[----:B------:R-:W-:Y:S02]  /*1980*/  @!P6 IMAD.IADD R140, R140, 0x1, -R2 ;  /* 0x000000018c8ce824 */ /* 0x000fe400078e0a02 */
[----:B------:R-:W-:Y:S02]  /*1990*/  IMAD.MOV R26, RZ, RZ, -R23 ;  /* 0x000000ffff1a7224 */ /* 0x000fe400078e0a17 */
[----:B------:R-:W-:Y:S01]  /*19a0*/  IMAD.HI.U32 R23, R21, R141, RZ ;  /* 0x0000008d15177227 */ /* 0x000fe200078e00ff */
[----:B------:R-:W-:-:S03]  /*19b0*/  ISETP.GT.U32.AND P6, PT, R2, R140, PT ;  /* 0x0000008c0200720c */ /* 0x000fc60003fc4070 */
[--C-:B------:R-:W-:Y:S01]  /*19c0*/  @!P4 IMAD.IADD R160, R160, 0x1, -R2.reuse ;  /* 0x00000001a0a0c824 */ /* 0x100fe200078e0a02 */
[C---:B------:R-:W-:Y:S01]  /*19d0*/  ISETP.GT.U32.AND P4, PT, R2.reuse, R149, PT ;  /* 0x000000950200720c */ /* 0x040fe20003f84070 */
[----:B------:R-:W-:Y:S02]  /*19e0*/  IMAD R139, R2, R26, R139 ;  /* 0x0000001a028b7224 */ /* 0x000fe400078e028b */
[----:B------:R-:W-:Y:S02]  /*19f0*/  IMAD.MOV R23, RZ, RZ, -R23 ;  /* 0x000000ffff177224 */ /* 0x000fe400078e0a17 */
[--C-:B------:R-:W-:Y:S01]  /*1a00*/  @!P5 IMAD.IADD R146, R146, 0x1, -R2.reuse ;  /* 0x000000019292d824 */ /* 0x100fe200078e0a02 */
[C---:B------:R-:W-:Y:S01]  /*1a10*/  ISETP.GT.U32.AND P5, PT, R2.reuse, R139, PT ;  /* 0x0000008b0200720c */ /* 0x040fe20003fa4070 */
[----:B------:R-:W-:Y:S02]  /*1a20*/  IMAD R141, R2, R23, R141 ;  /* 0x00000017028d7224 */ /* 0x000fe400078e028d */
[----:B------:R-:W-:Y:S01]  /*1a30*/  @!P3 IMAD.MOV R159, RZ, RZ, -R159 ;  /* 0x000000ffff9fb224 */ /* 0x000fe200078e0a9f */
[----:B------:R-:W-:Y:S01]  /*1a40*/  ISETP.GE.AND P3, PT, R28, RZ, PT ;  /* 0x000000ff1c00720c */ /* 0x000fe20003f66270 */
[--C-:B------:R-:W-:Y:S01]  /*1a50*/  @!P6 IMAD.IADD R140, R140, 0x1, -R2.reuse ;  /* 0x000000018c8ce824 */ /* 0x100fe200078e0a02 */
[----:B------:R-:W-:Y:S01]  /*1a60*/  ISETP.GT.U32.AND P6, PT, R2, R141, PT ;  /* 0x0000008d0200720c */ /* 0x000fe20003fc4070 */
[----:B------:R-:W-:Y:S01]  /*1a70*/  @!P4 IMAD.IADD R149, R149, 0x1, -R2 ;  /* 0x000000019595c824 */ /* 0x000fe200078e0a02 */
[----:B------:R-:W-:Y:S01]  /*1a80*/  LOP3.LUT R28, R22, 0x2a, RZ, 0xfc, !PT ;  /* 0x0000002a161c7812 */ /* 0x000fe200078efcff */
[----:B------:R-:W-:Y:S01]  /*1a90*/  @!P0 IMAD.MOV R160, RZ, RZ, -R160 ;  /* 0x000000ffffa08224 */ /* 0x000fe200078e0aa0 */
[----:B------:R-:W-:Y:S01]  /*1aa0*/  ISETP.GE.AND P0, PT, R30, RZ, PT ;  /* 0x000000ff1e00720c */ /* 0x000fe20003f06270 */
[----:B------:R-:W-:Y:S01]  /*1ab0*/  @!P1 IMAD.MOV R158, RZ, RZ, -R158 ;  /* 0x000000ffff9e9224 */ /* 0x000fe200078e0a9e */
[----:B------:R-:W-:Y:S01]  /*1ac0*/  IABS R142, R28 ;  /* 0x0000001c008e7213 */ /* 0x000fe20000000000 */
[----:B------:R-:W-:Y:S01]  /*1ad0*/  @!P5 IMAD.IADD R139, R139, 0x1, -R2 ;  /* 0x000000018b8bd824 */ /* 0x000fe200078e0a02 */
[----:B------:R-:W-:Y:S01]  /*1ae0*/  ISETP.GT.U32.AND P4, PT, R2, R149, PT ;  /* 0x000000950200720c */ /* 0x000fe20003f84070 */
[----:B------:R-:W-:Y:S01]  /*1af0*/  IMAD.SHL.U32 R8, R8, 0x100, RZ ;  /* 0x0000010008087824 */ /* 0x000fe200078e00ff */
[----:B------:R-:W-:Y:S01]  /*1b00*/  LOP3.LUT R30, R22, 0x2c, RZ, 0xfc, !PT ;  /* 0x0000002c161e7812 */ /* 0x000fe200078efcff */
[----:B------:R-:W-:Y:S01]  /*1b10*/  IMAD.HI.U32 R23, R21, R142, RZ ;  /* 0x0000008e15177227 */ /* 0x000fe200078e00ff */
[----:B------:R-:W-:-:S02]  /*1b20*/  ISETP.GT.U32.AND P5, PT, R2, R139, PT ;  /* 0x0000008b0200720c */ /* 0x000fc40003fa4070 */
[----:B------:R-:W-:Y:S01]  /*1b30*/  IABS R145, R30 ;  /* 0x0000001e00917213 */ /* 0x000fe20000000000 */
[----:B------:R-:W-:Y:S01]  /*1b40*/  @!P6 IMAD.IADD R141, R141, 0x1, -R2 ;  /* 0x000000018d8de824 */ /* 0x000fe200078e0a02 */
[----:B------:R-:W-:Y:S01]  /*1b50*/  ISETP.GE.AND P1, PT, R29, RZ, PT ;  /* 0x000000ff1d00720c */ /* 0x000fe20003f26270 */
[----:B------:R-:W-:Y:S02]  /*1b60*/  IMAD.MOV R23, RZ, RZ, -R23 ;  /* 0x000000ffff177224 */ /* 0x000fe400078e0a17 */
[----:B------:R-:W-:Y:S01]  /*1b70*/  @!P3 IMAD.MOV R140, RZ, RZ, -R140 ;  /* 0x000000ffff8cb224 */ /* 0x000fe200078e0a8c */
[C---:B------:R-:W-:Y:S01]  /*1b80*/  ISETP.GT.U32.AND P6, PT, R2.reuse, R141, PT ;  /* 0x0000008d0200720c */ /* 0x040fe20003fc4070 */
[----:B------:R-:W-:Y:S02]  /*1b90*/  IMAD R142, R2, R23, R142 ;  /* 0x00000017028e7224 */ /* 0x000fe400078e028e */
[----:B------:R-:W-:-:S04]  /*1ba0*/  IMAD.HI.U32 R23, R21, R145, RZ ;  /* 0x0000009115177227 */ /* 0x000fc800078e00ff */
[--C-:B------:R-:W-:Y:S01]  /*1bb0*/  @!P4 IMAD.IADD R149, R149, 0x1, -R2.reuse ;  /* 0x000000019595c824 */ /* 0x100fe200078e0a02 */
[----:B------:R-:W-:Y:S01]  /*1bc0*/  ISETP.GE.AND P4, PT, R32, RZ, PT ;  /* 0x000000ff2000720c */ /* 0x000fe20003f86270 */
[----:B------:R-:W-:Y:S01]  /*1bd0*/  IMAD.MOV R23, RZ, RZ, -R23 ;  /* 0x000000ffff177224 */ /* 0x000fe200078e0a17 */
[----:B------:R-:W-:Y:S01]  /*1be0*/  LOP3.LUT R32, R22, 0x32, RZ, 0xfc, !PT ;  /* 0x0000003216207812 */ /* 0x000fe200078efcff */
[----:B------:R-:W-:Y:S01]  /*1bf0*/  @!P5 IMAD.IADD R139, R139, 0x1, -R2 ;  /* 0x000000018b8bd824 */ /* 0x000fe200078e0a02 */
[C---:B------:R-:W-:Y:S01]  /*1c00*/  ISETP.GT.U32.AND P5, PT, R2.reuse, R142, PT ;  /* 0x0000008e0200720c */ /* 0x040fe20003fa4070 */
[C---:B------:R-:W-:Y:S01]  /*1c10*/  IMAD R145, R2.reuse, R23, R145 ;  /* 0x0000001702917224 */ /* 0x040fe200078e0291 */
[----:B------:R-:W-:Y:S01]  /*1c20*/  IABS R138, R32 ;  /* 0x00000020008a7213 */ /* 0x000fe20000000000 */
[----:B------:R-:W-:Y:S01]  /*1c30*/  @!P1 IMAD.MOV R146, RZ, RZ, -R146 ;  /* 0x000000ffff929224 */ /* 0x000fe200078e0a92 */
[----:B------:R-:W-:Y:S01]  /*1c40*/  ISETP.GE.AND P1, PT, R31, RZ, PT ;  /* 0x000000ff1f00720c */ /* 0x000fe20003f26270 */
[----:B------:R-:W-:Y:S01]  /*1c50*/  @!P6 IMAD.IADD R141, R141, 0x1, -R2 ;  /* 0x000000018d8de824 */ /* 0x000fe200078e0a02 */
[----:B------:R-:W-:Y:S01]  /*1c60*/  ISETP.GT.U32.AND P6, PT, R2, R145, PT ;  /* 0x000000910200720c */ /* 0x000fe20003fc4070 */
[----:B------:R-:W-:Y:S01]  /*1c70*/  IMAD.HI.U32 R26, R21, R138, RZ ;  /* 0x0000008a151a7227 */ /* 0x000fe200078e00ff */
[----:B------:R-:W-:-:S03]  /*1c80*/  LOP3.LUT R31, R22, 0x30, RZ, 0xfc, !PT ;  /* 0x00000030161f7812 */ /* 0x000fc600078efcff */
[----:B------:R-:W-:Y:S01]  /*1c90*/  IMAD.MOV R29, RZ, RZ, -R26 ;  /* 0x000000ffff1d7224 */ /* 0x000fe200078e0a1a */
[----:B------:R-:W-:Y:S01]  /*1ca0*/  IABS R144, R31 ;  /* 0x0000001f00907213 */ /* 0x000fe20000000000 */
[----:B------:R-:W-:Y:S01]  /*1cb0*/  @!P5 IMAD.IADD R142, R142, 0x1, -R2 ;  /* 0x000000018e8ed824 */ /* 0x000fe200078e0a02 */
[----:B------:R-:W-:Y:S01]  /*1cc0*/  ISETP.GE.AND P5, PT, R28, RZ, PT ;  /* 0x000000ff1c00720c */ /* 0x000fe20003fa6270 */
[----:B------:R-:W-:Y:S01]  /*1cd0*/  IMAD R138, R2, R29, R138 ;  /* 0x0000001d028a7224 */ /* 0x000fe200078e028a */
[C---:B------:R-:W-:Y:S01]  /*1ce0*/  LOP3.LUT R28, R22.reuse, 0x3a, RZ, 0xfc, !PT ;  /* 0x0000003a161c7812 */ /* 0x040fe200078efcff */
[----:B------:R-:W-:Y:S01]  /*1cf0*/  IMAD.HI.U32 R23, R21, R144, RZ ;  /* 0x0000009015177227 */ /* 0x000fe200078e00ff */
[----:B------:R-:W-:Y:S02]  /*1d00*/  LOP3.LUT R29, R22, 0x3c, RZ, 0xfc, !PT ;  /* 0x0000003c161d7812 */ /* 0x000fe400078efcff */
[----:B------:R-:W-:Y:S01]  /*1d10*/  IABS R134, R28 ;  /* 0x0000001c00867213 */ /* 0x000fe20000000000 */
[----:B------:R-:W-:Y:S01]  /*1d20*/  @!P6 IMAD.IADD R145, R145, 0x1, -R2 ;  /* 0x000000019191e824 */ /* 0x000fe200078e0a02 */
[C---:B------:R-:W-:Y:S01]  /*1d30*/  ISETP.GT.U32.AND P6, PT, R2.reuse, R142, PT ;  /* 0x0000008e0200720c */ /* 0x040fe20003fc4070 */
[----:B------:R-:W-:Y:S01]  /*1d40*/  @!P4 IMAD.MOV R141, RZ, RZ, -R141 ;  /* 0x000000ffff8dc224 */ /* 0x000fe200078e0a8d */
[----:B------:R-:W-:Y:S01]  /*1d50*/  ISETP.GT.U32.AND P4, PT, R2, R138, PT ;  /* 0x0000008a0200720c */ /* 0x000fe20003f84070 */
[----:B------:R-:W-:Y:S01]  /*1d60*/  IMAD.MOV R27, RZ, RZ, -R23 ;  /* 0x000000ffff1b7224 */ /* 0x000fe200078e0a17 */
[----:B------:R-:W-:Y:S01]  /*1d70*/  IABS R133, R29 ;  /* 0x0000001d00857213 */ /* 0x000fe20000000000 */
[----:B------:R-:W-:-:S04]  /*1d80*/  IMAD.HI.U32 R23, R21, R137, RZ ;  /* 0x0000008915177227 */ /* 0x000fc800078e00ff */
[----:B------:R-:W-:Y:S02]  /*1d90*/  IMAD.MOV R26, RZ, RZ, -R23 ;  /* 0x000000ffff1a7224 */ /* 0x000fe400078e0a17 */
[----:B------:R-:W-:Y:S01]  /*1da0*/  IMAD R144, R2, R27, R144 ;  /* 0x0000001b02907224 */ /* 0x000fe200078e0290 */
[----:B------:R-:W-:Y:S01]  /*1db0*/  LOP3.LUT R27, R22, 0x38, RZ, 0xfc, !PT ;  /* 0x00000038161b7812 */ /* 0x000fe200078efcff */
[C---:B------:R-:W-:Y:S02]  /*1dc0*/  IMAD R137, R2.reuse, R26, R137 ;  /* 0x0000001a02897224 */ /* 0x040fe400078e0289 */
[----:B------:R-:W-:Y:S01]  /*1dd0*/  IMAD.HI.U32 R23, R21, R136, RZ ;  /* 0x0000008815177227 */ /* 0x000fe200078e00ff */
[----:B------:R-:W-:Y:S02]  /*1de0*/  IABS R135, R27 ;  /* 0x0000001b00877213 */ /* 0x000fe40000000000 */
[----:B------:R-:W-:Y:S01]  /*1df0*/  ISETP.GT.U32.AND P3, PT, R2, R144, PT ;  /* 0x000000900200720c */ /* 0x000fe20003f64070 */
[--C-:B------:R-:W-:Y:S01]  /*1e00*/  @!P6 IMAD.IADD R142, R142, 0x1, -R2.reuse ;  /* 0x000000018e8ee824 */ /* 0x100fe200078e0a02 */
[----:B------:R-:W-:Y:S01]  /*1e10*/  ISETP.GT.U32.AND P6, PT, R2, R137, PT ;  /* 0x000000890200720c */ /* 0x000fe20003fc4070 */
[----:B------:R-:W-:-:S02]  /*1e20*/  @!P4 IMAD.IADD R138, R138, 0x1, -R2 ;  /* 0x000000018a8ac824 */ /* 0x000fc400078e0a02 */
[----:B------:R-:W-:Y:S02]  /*1e30*/  IMAD.MOV R23, RZ, RZ, -R23 ;  /* 0x000000ffff177224 */ /* 0x000fe400078e0a17 */
[----:B------:R-:W-:Y:S01]  /*1e40*/  @!P5 IMAD.MOV R142, RZ, RZ, -R142 ;  /* 0x000000ffff8ed224 */ /* 0x000fe200078e0a8e */
[C---:B------:R-:W-:Y:S01]  /*1e50*/  ISETP.GT.U32.AND P5, PT, R2.reuse, R138, PT ;  /* 0x0000008a0200720c */ /* 0x040fe20003fa4070 */
[----:B------:R-:W-:Y:S02]  /*1e60*/  IMAD R136, R2, R23, R136 ;  /* 0x0000001702887224 */ /* 0x000fe400078e0288 */
[----:B------:R-:W-:-:S04]  /*1e70*/  IMAD.HI.U32 R23, R21, R135, RZ ;  /* 0x0000008715177227 */ /* 0x000fc800078e00ff */
[----:B------:R-:W-:Y:S02]  /*1e80*/  IMAD.MOV R23, RZ, RZ, -R23 ;  /* 0x000000ffff177224 */ /* 0x000fe400078e0a17 */
[--C-:B------:R-:W-:Y:S02]  /*1e90*/  @!P6 IMAD.IADD R137, R137, 0x1, -R2.reuse ;  /* 0x000000018989e824 */ /* 0x100fe400078e0a02 */
[----:B------:R-:W-:Y:S02]  /*1ea0*/  IMAD R135, R2, R23, R135 ;  /* 0x0000001702877224 */ /* 0x000fe400078e0287 */
[----:B------:R-:W-:Y:S01]  /*1eb0*/  @!P5 IMAD.IADD R138, R138, 0x1, -R2 ;  /* 0x000000018a8ad824 */ /* 0x000fe200078e0a02 */
[C---:B------:R-:W-:Y:S01]  /*1ec0*/  ISETP.GT.U32.AND P6, PT, R2.reuse, R137, PT ;  /* 0x000000890200720c */ /* 0x040fe20003fc4070 */
[----:B------:R-:W-:Y:S01]  /*1ed0*/  @!P1 IMAD.MOV R139, RZ, RZ, -R139 ;  /* 0x000000ffff8b9224 */ /* 0x000fe200078e0a8b */
[----:B------:R-:W-:Y:S01]  /*1ee0*/  ISETP.GT.U32.AND P5, PT, R2, R135, PT ;  /* 0x000000870200720c */ /* 0x000fe20003fa4070 */
[----:B------:R-:W-:Y:S01]  /*1ef0*/  IMAD.HI.U32 R23, R21, R134, RZ ;  /* 0x0000008615177227 */ /* 0x000fe200078e00ff */
[----:B------:R-:W-:-:S02]  /*1f00*/  ISETP.GE.AND P1, PT, R30, RZ, PT ;  /* 0x000000ff1e00720c */ /* 0x000fc40003f26270 */
[----:B------:R-:W-:Y:S01]  /*1f10*/  LOP3.LUT R30, R22, 0x40, RZ, 0xfc, !PT ;  /* 0x00000040161e7812 */ /* 0x000fe200078efcff */
[--C-:B------:R-:W-:Y:S01]  /*1f20*/  @!P3 IMAD.IADD R144, R144, 0x1, -R2.reuse ;  /* 0x000000019090b824 */ /* 0x100fe200078e0a02 */
[----:B------:R-:W-:Y:S01]  /*1f30*/  ISETP.GE.AND P3, PT, R32, RZ, PT ;  /* 0x000000ff2000720c */ /* 0x000fe20003f66270 */
[----:B------:R-:W-:Y:S01]  /*1f40*/  IMAD.MOV R23, RZ, RZ, -R23 ;  /* 0x000000ffff177224 */ /* 0x000fe200078e0a17 */
[----:B------:R-:W-:Y:S01]  /*1f50*/  IABS R132, R30 ;  /* 0x0000001e00847213 */ /* 0x000fe20000000000 */
[----:B------:R-:W-:Y:S01]  /*1f60*/  IMAD.HI.U32 R26, R21, R133, RZ ;  /* 0x00000085151a7227 */ /* 0x000fe200078e00ff */
[----:B------:R-:W-:Y:S02]  /*1f70*/  ISETP.GT.U32.AND P4, PT, R2, R144, PT ;  /* 0x000000900200720c */ /* 0x000fe40003f84070 */
[----:B------:R-:W-:Y:S01]  /*1f80*/  LOP3.LUT R32, R22, 0x46, RZ, 0xfc, !PT ;  /* 0x0000004616207812 */ /* 0x000fe200078efcff */
[--C-:B------:R-:W-:Y:S01]  /*1f90*/  @!P6 IMAD.IADD R137, R137, 0x1, -R2.reuse ;  /* 0x000000018989e824 */ /* 0x100fe200078e0a02 */
[----:B------:R-:W-:Y:S01]  /*1fa0*/  ISETP.GE.AND P6, PT, R33, RZ, PT ;  /* 0x000000ff2100720c */ /* 0x000fe20003fc6270 */
[----:B------:R-:W-:Y:S01]  /*1fb0*/  @!P5 IMAD.IADD R135, R135, 0x1, -R2 ;  /* 0x000000018787d824 */ /* 0x000fe200078e0a02 */
[----:B------:R-:W-:Y:S01]  /*1fc0*/  IABS R129, R32 ;  /* 0x0000002000817213 */ /* 0x000fe20000000000 */
[----:B------:R-:W-:Y:S01]  /*1fd0*/  IMAD R134, R2, R23, R134 ;  /* 0x0000001702867224 */ /* 0x000fe200078e0286 */
[----:B------:R-:W-:Y:S01]  /*1fe0*/  LOP3.LUT R33, R22, 0x50, RZ, 0xfc, !PT ;  /* 0x0000005016217812 */ /* 0x000fe200078efcff */
[----:B------:R-:W-:Y:S01]  /*1ff0*/  IMAD.MOV R26, RZ, RZ, -R26 ;  /* 0x000000ffff1a7224 */ /* 0x000fe200078e0a1a */
[----:B------:R-:W-:Y:S01]  /*2000*/  ISETP.GT.U32.AND P5, PT, R2, R135, PT ;  /* 0x000000870200720c */ /* 0x000fe20003fa4070 */
[----:B------:R-:W-:Y:S01]  /*2010*/  IMAD.HI.U32 R23, R21, R132, RZ ;  /* 0x0000008415177227 */ /* 0x000fe200078e00ff */
[----:B------:R-:W-:-:S03]  /*2020*/  IABS R125, R33 ;  /* 0x00000021007d7213 */ /* 0x000fc60000000000 */
[----:B------:R-:W-:Y:S01]  /*2030*/  @!P0 IMAD.MOV R149, RZ, RZ, -R149 ;  /* 0x000000ffff958224 */ /* 0x000fe200078e0a95 */
[C---:B------:R-:W-:Y:S01]  /*2040*/  ISETP.GT.U32.AND P0, PT, R2.reuse, R145, PT ;  /* 0x000000910200720c */ /* 0x040fe20003f04070 */
[C---:B------:R-:W-:Y:S02]  /*2050*/  IMAD R133, R2.reuse, R26, R133 ;  /* 0x0000001a02857224 */ /* 0x040fe400078e0285 */
[----:B------:R-:W-:Y:S02]  /*2060*/  IMAD.MOV R23, RZ, RZ, -R23 ;  /* 0x000000ffff177224 */ /* 0x000fe400078e0a17 */
[----:B------:R-:W-:Y:S01]  /*2070*/  @!P6 IMAD.MOV R137, RZ, RZ, -R137 ;  /* 0x000000ffff89e224 */ /* 0x000fe200078e0a89 */
[C---:B------:R-:W-:Y:S01]  /*2080*/  ISETP.GT.U32.AND P6, PT, R2.reuse, R133, PT ;  /* 0x000000850200720c */ /* 0x040fe20003fc4070 */
[----:B------:R-:W-:Y:S02]  /*2090*/  IMAD R132, R2, R23, R132 ;  /* 0x0000001702847224 */ /* 0x000fe400078e0284 */
[--C-:B------:R-:W-:Y:S01]  /*20a0*/  @!P4 IMAD.IADD R144, R144, 0x1, -R2.reuse ;  /* 0x000000019090c824 */ /* 0x100fe200078e0a02 */
[C---:B------:R-:W-:Y:S01]  /*20b0*/  ISETP.GT.U32.AND P4, PT, R2.reuse, R136, PT ;  /* 0x000000880200720c */ /* 0x040fe20003f84070 */
[--C-:B------:R-:W-:Y:S01]  /*20c0*/  @!P5 IMAD.IADD R135, R135, 0x1, -R2.reuse ;  /* 0x000000018787d824 */ /* 0x100fe200078e0a02 */
[----:B------:R-:W-:Y:S01]  /*20d0*/  ISETP.GT.U32.AND P5, PT, R2, R132, PT ;  /* 0x000000840200720c */ /* 0x000fe20003fa4070 */
[----:B------:R-:W-:Y:S01]  /*20e0*/  @!P0 IMAD.IADD R145, R145, 0x1, -R2 ;  /* 0x0000000191918824 */ /* 0x000fe200078e0a02 */
[----:B------:R-:W-:Y:S01]  /*20f0*/  ISETP.GE.AND P0, PT, R31, RZ, PT ;  /* 0x000000ff1f00720c */ /* 0x000fe20003f06270 */
[----:B------:R-:W-:Y:S01]  /*2100*/  @!P3 IMAD.MOV R138, RZ, RZ, -R138 ;  /* 0x000000ffff8ab224 */ /* 0x000fe200078e0a8a */
[----:B------:R-:W-:Y:S01]  /*2110*/  LOP3.LUT R31, R22, 0x42, RZ, 0xfc, !PT ;  /* 0x00000042161f7812 */ /* 0x000fe200078efcff */
[----:B------:R-:W-:Y:S01]  /*2120*/  @!P1 IMAD.MOV R145, RZ, RZ, -R145 ;  /* 0x000000ffff919224 */ /* 0x000fe200078e0a91 */
[----:B------:R-:W-:Y:S01]  /*2130*/  ISETP.GE.AND P3, PT, R27, RZ, PT ;  /* 0x000000ff1b00720c */ /* 0x000fe20003f66270 */
[----:B------:R-:W-:Y:S01]  /*2140*/  @!P6 IMAD.IADD R133, R133, 0x1, -R2 ;  /* 0x000000018585e824 */ /* 0x000fe200078e0a02 */
[----:B------:R-:W-:-:S02]  /*2150*/  IABS R131, R31 ;  /* 0x0000001f00837213 */ /* 0x000fc40000000000 */
[----:B------:R-:W-:Y:S01]  /*2160*/  ISETP.GE.AND P6, PT, R29, RZ, PT ;  /* 0x000000ff1d00720c */ /* 0x000fe20003fc6270 */
[--C-:B------:R-:W-:Y:S01]  /*2170*/  @!P4 IMAD.IADD R136, R136, 0x1, -R2.reuse ;  /* 0x000000018888c824 */ /* 0x100fe200078e0a02 */
[----:B------:R-:W-:Y:S01]  /*2180*/  ISETP.GE.AND P4, PT, R34, RZ, PT ;  /* 0x000000ff2200720c */ /* 0x000fe20003f86270 */
[----:B------:R-:W-:Y:S01]  /*2190*/  @!P5 IMAD.IADD R132, R132, 0x1, -R2 ;  /* 0x000000018484d824 */ /* 0x000fe200078e0a02 */
[C---:B------:R-:W-:Y:S01]  /*21a0*/  ISETP.GT.U32.AND P5, PT, R2.reuse, R133, PT ;  /* 0x000000850200720c */ /* 0x040fe20003fa4070 */
[C---:B------:R-:W-:Y:S01]  /*21b0*/  IMAD.HI.U32 R23, R21.reuse, R131, RZ ;  /* 0x0000008315177227 */ /* 0x040fe200078e00ff */
[----:B------:R-:W-:Y:S02]  /*21c0*/  ISETP.GT.U32.AND P1, PT, R2, R136, PT ;  /* 0x000000880200720c */ /* 0x000fe40003f24070 */
[C---:B------:R-:W-:Y:S01]  /*21d0*/  LOP3.LUT R29, R22.reuse, 0x48, RZ, 0xfc, !PT ;  /* 0x00000048161d7812 */ /* 0x040fe200078efcff */
[----:B------:R-:W-:Y:S01]  /*21e0*/  IMAD.MOV R23, RZ, RZ, -R23 ;  /* 0x000000ffff177224 */ /* 0x000fe200078e0a17 */
[----:B------:R-:W-:Y:S01]  /*21f0*/  LOP3.LUT R34, R22, 0x64, RZ, 0xfc, !PT ;  /* 0x0000006416227812 */ /* 0x000fe200078efcff */
[----:B------:R-:W-:Y:S01]  /*2200*/  @!P0 IMAD.MOV R144, RZ, RZ, -R144 ;  /* 0x000000ffff908224 */ /* 0x000fe200078e0a90 */
[C---:B------:R-:W-:Y:S01]  /*2210*/  ISETP.GT.U32.AND P0, PT, R2.reuse, R134, PT ;  /* 0x000000860200720c */ /* 0x040fe20003f04070 */
[----:B------:R-:W-:Y:S01]  /*2220*/  IMAD R131, R2, R23, R131 ;  /* 0x0000001702837224 */ /* 0x000fe200078e0283 */
[----:B------:R-:W-:Y:S01]  /*2230*/  IABS R128, R29 ;  /* 0x0000001d00807213 */ /* 0x000fe20000000000 */
[----:B------:R-:W-:-:S04]  /*2240*/  IMAD.HI.U32 R23, R21, R129, RZ ;  /* 0x0000008115177227 */ /* 0x000fc800078e00ff */
[--C-:B------:R-:W-:Y:S01]  /*2250*/  @!P5 IMAD.IADD R133, R133, 0x1, -R2.reuse ;  /* 0x000000018585d824 */ /* 0x100fe200078e0a02 */
[----:B------:R-:W-:Y:S01]  /*2260*/  ISETP.GT.U32.AND P5, PT, R2, R131, PT ;  /* 0x000000830200720c */ /* 0x000fe20003fa4070 */
[--C-:B------:R-:W-:Y:S01]  /*2270*/  @!P1 IMAD.IADD R136, R136, 0x1, -R2.reuse ;  /* 0x0000000188889824 */ /* 0x100fe200078e0a02 */
[----:B------:R-:W-:Y:S01]  /*2280*/  ISETP.GE.AND P1, PT, R28, RZ, PT ;  /* 0x000000ff1c00720c */ /* 0x000fe20003f26270 */
[----:B------:R-:W-:Y:S01]  /*2290*/  IMAD.MOV R23, RZ, RZ, -R23 ;  /* 0x000000ffff177224 */ /* 0x000fe200078e0a17 */
[----:B------:R-:W-:Y:S01]  /*22a0*/  LOP3.LUT R28, R22, 0x44, RZ, 0xfc, !PT ;  /* 0x00000044161c7812 */ /* 0x000fe200078efcff */
[----:B------:R-:W-:Y:S02]  /*22b0*/  @!P0 IMAD.IADD R134, R134, 0x1, -R2 ;  /* 0x0000000186868824 */ /* 0x000fe400078e0a02 */
[C---:B------:R-:W-:Y:S01]  /*22c0*/  IMAD R129, R2.reuse, R23, R129 ;  /* 0x0000001702817224 */ /* 0x040fe200078e0281 */
[----:B------:R-:W-:Y:S01]  /*22d0*/  IABS R130, R28 ;  /* 0x0000001c00827213 */ /* 0x000fe20000000000 */
[----:B------:R-:W-:Y:S01]  /*22e0*/  @!P4 IMAD.MOV R136, RZ, RZ, -R136 ;  /* 0x000000ffff88c224 */ /* 0x000fe200078e0a88 */
[C---:B------:R-:W-:Y:S01]  /*22f0*/  ISETP.GT.U32.AND P4, PT, R2.reuse, R132, PT ;  /* 0x000000840200720c */ /* 0x040fe20003f84070 */
[----:B------:R-:W-:Y:S01]  /*2300*/  IMAD.HI.U32 R23, R21, R128, RZ ;  /* 0x0000008015177227 */ /* 0x000fe200078e00ff */
[----:B------:R-:W-:-:S03]  /*2310*/  ISETP.GT.U32.AND P0, PT, R2, R134, PT ;  /* 0x000000860200720c */ /* 0x000fc60003f04070 */
[----:B------:R-:W-:Y:S01]  /*2320*/  @!P5 IMAD.IADD R131, R131, 0x1, -R2 ;  /* 0x000000018383d824 */ /* 0x000fe200078e0a02 */
[----:B------:R-:W-:Y:S01]  /*2330*/  ISETP.GT.U32.AND P5, PT, R2, R129, PT ;  /* 0x000000810200720c */ /* 0x000fe20003fa4070 */
[----:B------:R-:W-:-:S04]  /*2340*/  IMAD.HI.U32 R26, R21, R130, RZ ;  /* 0x00000082151a7227 */ /* 0x000fc800078e00ff */
[----:B------:R-:W-:Y:S02]  /*2350*/  IMAD.MOV R27, RZ, RZ, -R26 ;  /* 0x000000ffff1b7224 */ /* 0x000fe400078e0a1a */
[----:B------:R-:W-:Y:S02]  /*2360*/  @!P4 IMAD.IADD R132, R132, 0x1, -R2 ;  /* 0x000000018484c824 */ /* 0x000fe400078e0a02 */
[----:B------:R-:W-:Y:S01]  /*2370*/  IMAD R130, R2, R27, R130 ;  /* 0x0000001b02827224 */ /* 0x000fe200078e0282 */
[----:B------:R-:W-:Y:S01]  /*2380*/  LOP3.LUT R27, R22, 0x4a, RZ, 0xfc, !PT ;  /* 0x0000004a161b7812 */ /* 0x000fe200078efcff */
[--C-:B------:R-:W-:Y:S01]  /*2390*/  @!P0 IMAD.IADD R134, R134, 0x1, -R2.reuse ;  /* 0x0000000186868824 */ /* 0x100fe200078e0a02 */
[----:B------:R-:W-:Y:S01]  /*23a0*/  ISETP.GE.AND P0, PT, R30, RZ, PT ;  /* 0x000000ff1e00720c */ /* 0x000fe20003f06270 */
[----:B------:R-:W-:Y:S01]  /*23b0*/  @!P5 IMAD.IADD R129, R129, 0x1, -R2 ;  /* 0x000000018181d824 */ /* 0x000fe200078e0a02 */
[----:B------:R-:W-:Y:S01]  /*23c0*/  ISETP.GT.U32.AND P4, PT, R2, R130, PT ;  /* 0x000000820200720c */ /* 0x000fe20003f84070 */
[----:B------:R-:W-:Y:S01]  /*23d0*/  @!P1 IMAD.MOV R134, RZ, RZ, -R134 ;  /* 0x000000ffff869224 */ /* 0x000fe200078e0a86 */
[----:B------:R-:W-:Y:S01]  /*23e0*/  IABS R127, R27 ;  /* 0x0000001b007f7213 */ /* 0x000fe20000000000 */
[----:B------:R-:W-:Y:S01]  /*23f0*/  IMAD.MOV R23, RZ, RZ, -R23 ;  /* 0x000000ffff177224 */ /* 0x000fe200078e0a17 */
[----:B------:R-:W-:Y:S01]  /*2400*/  LOP3.LUT R30, R22, 0x4c, RZ, 0xfc, !PT ;  /* 0x0000004c161e7812 */ /* 0x000fe200078efcff */
[----:B------:R-:W-:Y:S01]  /*2410*/  @!P6 IMAD.MOV R133, RZ, RZ, -R133 ;  /* 0x000000ffff85e224 */ /* 0x000fe200078e0a85 */
[C---:B------:R-:W-:Y:S01]  /*2420*/  ISETP.GT.U32.AND P5, PT, R2.reuse, R131, PT ;  /* 0x000000830200720c */ /* 0x040fe20003fa4070 */
[----:B------:R-:W-:Y:S01]  /*2430*/  IMAD.HI.U32 R26, R21, R127, RZ ;  /* 0x0000007f151a7227 */ /* 0x000fe200078e00ff */
[----:B------:R-:W-:-:S02]  /*2440*/  ISETP.GT.U32.AND P1, PT, R2, R129, PT ;  /* 0x000000810200720c */ /* 0x000fc40003f24070 */
[----:B------:R-:W-:Y:S01]  /*2450*/  IABS R126, R30 ;  /* 0x0000001e007e7213 */ /* 0x000fe20000000000 */
[----:B------:R-:W-:Y:S02]  /*2460*/  IMAD.MOV R26, RZ, RZ, -R26 ;  /* 0x000000ffff1a7224 */ /* 0x000fe400078e0a1a */
[----:B------:R-:W-:Y:S02]  /*2470*/  IMAD R128, R2, R23, R128 ;  /* 0x0000001702807224 */ /* 0x000fe400078e0280 */
[----:B------:R-:W-:-:S03]  /*2480*/  IMAD.HI.U32 R23, R21, R126, RZ ;  /* 0x0000007e15177227 */ /* 0x000fc600078e00ff */
[----:B------:R-:W-:Y:S01]  /*2490*/  ISETP.GT.U32.AND P6, PT, R2, R128, PT ;  /* 0x000000800200720c */ /* 0x000fe20003fc4070 */
[--C-:B------:R-:W-:Y:S01]  /*24a0*/  @!P4 IMAD.IADD R130, R130, 0x1, -R2.reuse ;  /* 0x000000018282c824 */ /* 0x100fe200078e0a02 */
[----:B------:R-:W-:Y:S01]  /*24b0*/  ISETP.GE.AND P4, PT, R31, RZ, PT ;  /* 0x000000ff1f00720c */ /* 0x000fe20003f86270 */
[----:B------:R-:W-:Y:S01]  /*24c0*/  IMAD R127, R2, R26, R127 ;  /* 0x0000001a027f7224 */ /* 0x000fe200078e027f */
[----:B------:R-:W-:Y:S01]  /*24d0*/  LOP3.LUT R26, R22, 0x52, RZ, 0xfc, !PT ;  /* 0x00000052161a7812 */ /* 0x000fe200078efcff */
[----:B------:R-:W-:Y:S01]  /*24e0*/  IMAD.MOV R23, RZ, RZ, -R23 ;  /* 0x000000ffff177224 */ /* 0x000fe200078e0a17 */
[----:B------:R-:W-:Y:S01]  /*24f0*/  IABS R31, R37 ;  /* 0x00000025001f7213 */ /* 0x000fe20000000000 */
[----:B------:R-:W-:Y:S01]  /*2500*/  @!P3 IMAD.MOV R135, RZ, RZ, -R135 ;  /* 0x000000ffff87b224 */ /* 0x000fe200078e0a87 */
[C---:B------:R-:W-:Y:S01]  /*2510*/  ISETP.GT.U32.AND P3, PT, R2.reuse, R130, PT ;  /* 0x000000820200720c */ /* 0x040fe20003f64070 */
[--C-:B------:R-:W-:Y:S01]  /*2520*/  @!P5 IMAD.IADD R131, R131, 0x1, -R2.reuse ;  /* 0x000000018383d824 */ /* 0x100fe200078e0a02 */
[----:B------:R-:W-:Y:S01]  /*2530*/  ISETP.GT.U32.AND P5, PT, R2, R127, PT ;  /* 0x0000007f0200720c */ /* 0x000fe20003fa4070 */
[----:B------:R-:W-:Y:S01]  /*2540*/  @!P1 IMAD.IADD R129, R129, 0x1, -R2 ;  /* 0x0000000181819824 */ /* 0x000fe200078e0a02 */
[----:B------:R-:W-:Y:S01]  /*2550*/  ISETP.GE.AND P1, PT, R32, RZ, PT ;  /* 0x000000ff2000720c */ /* 0x000fe20003f26270 */
[----:B------:R-:W-:Y:S01]  /*2560*/  IMAD R126, R2, R23, R126 ;  /* 0x00000017027e7224 */ /* 0x000fe200078e027e */
[----:B------:R-:W-:Y:S01]  /*2570*/  IABS R124, R26 ;  /* 0x0000001a007c7213 */ /* 0x000fe20000000000 */
[----:B------:R-:W-:Y:S01]  /*2580*/  IMAD.HI.U32 R23, R21, R125, RZ ;  /* 0x0000007d15177227 */ /* 0x000fe200078e00ff */
[----:B------:R-:W-:-:S03]  /*2590*/  LOP3.LUT R32, R22, 0x60, RZ, 0xfc, !PT ;  /* 0x0000006016207812 */ /* 0x000fc600078efcff */
[----:B------:R-:W-:Y:S01]  /*25a0*/  IMAD.MOV R23, RZ, RZ, -R23 ;  /* 0x000000ffff177224 */ /* 0x000fe200078e0a17 */
[----:B------:R-:W-:Y:S01]  /*25b0*/  IABS R118, R32 ;  /* 0x0000002000767213 */ /* 0x000fe20000000000 */
[----:B------:R-:W-:Y:S01]  /*25c0*/  @!P6 IMAD.IADD R128, R128, 0x1, -R2 ;  /* 0x000000018080e824 */ /* 0x000fe200078e0a02 */
[----:B------:R-:W-:Y:S01]  /*25d0*/  ISETP.GE.AND P6, PT, R29, RZ, PT ;  /* 0x000000ff1d00720c */ /* 0x000fe20003fc6270 */
[----:B------:R-:W-:Y:S02]  /*25e0*/  IMAD R125, R2, R23, R125 ;  /* 0x00000017027d7224 */ /* 0x000fe400078e027d */
[----:B------:R-:W-:Y:S01]  /*25f0*/  @!P0 IMAD.MOV R132, RZ, RZ, -R132 ;  /* 0x000000ffff848224 */ /* 0x000fe200078e0a84 */
[----:B------:R-:W-:Y:S01]  /*2600*/  ISETP.GE.AND P0, PT, R28, RZ, PT ;  /* 0x000000ff1c00720c */ /* 0x000fe20003f06270 */
[--C-:B------:R-:W-:Y:S01]  /*2610*/  @!P3 IMAD.IADD R130, R130, 0x1, -R2.reuse ;  /* 0x000000018282b824 */ /* 0x100fe200078e0a02 */
[C---:B------:R-:W-:Y:S01]  /*2620*/  ISETP.GT.U32.AND P3, PT, R2.reuse, R126, PT ;  /* 0x0000007e0200720c */ /* 0x040fe20003f64070 */
[----:B------:R-:W-:Y:S01]  /*2630*/  @!P5 IMAD.IADD R127, R127, 0x1, -R2 ;  /* 0x000000017f7fd824 */ /* 0x000fe200078e0a02 */
[C---:B------:R-:W-:Y:S01]  /*2640*/  ISETP.GT.U32.AND P5, PT, R2.reuse, R128, PT ;  /* 0x000000800200720c */ /* 0x040fe20003fa4070 */
[----:B------:R-:W-:Y:S01]  /*2650*/  @!P1 IMAD.MOV R129, RZ, RZ, -R129 ;  /* 0x000000ffff819224 */ /* 0x000fe200078e0a81 */
[C---:B------:R-:W-:Y:S01]  /*2660*/  ISETP.GT.U32.AND P1, PT, R2.reuse, R125, PT ;  /* 0x0000007d0200720c */ /* 0x040fe20003f24070 */
[----:B------:R-:W-:Y:S01]  /*2670*/  @!P4 IMAD.MOV R131, RZ, RZ, -R131 ;  /* 0x000000ffff83c224 */ /* 0x000fe200078e0a83 */
[----:B------:R-:W-:Y:S01]  /*2680*/  ISETP.GT.U32.AND P4, PT, R2, R127, PT ;  /* 0x0000007f0200720c */ /* 0x000fe20003f84070 */
[----:B------:R-:W-:Y:S01]  /*2690*/  IMAD.HI.U32 R23, R21, R124, RZ ;  /* 0x0000007c15177227 */ /* 0x000fe200078e00ff */
[----:B------:R-:W-:-:S03]  /*26a0*/  LOP3.LUT R28, R22, 0x54, RZ, 0xfc, !PT ;  /* 0x00000054161c7812 */ /* 0x000fc600078efcff */
[----:B------:R-:W-:Y:S01]  /*26b0*/  @!P0 IMAD.MOV R130, RZ, RZ, -R130 ;  /* 0x000000ffff828224 */ /* 0x000fe200078e0a82 */
[----:B------:R-:W-:Y:S01]  /*26c0*/  ISETP.GE.AND P0, PT, R27, RZ, PT ;  /* 0x000000ff1b00720c */ /* 0x000fe20003f06270 */
[--C-:B------:R-:W-:Y:S01]  /*26d0*/  @!P3 IMAD.IADD R126, R126, 0x1, -R2.reuse ;  /* 0x000000017e7eb824 */ /* 0x100fe200078e0a02 */
[----:B------:R-:W-:Y:S01]  /*26e0*/  IABS R123, R28 ;  /* 0x0000001c007b7213 */ /* 0x000fe20000000000 */
[--C-:B------:R-:W-:Y:S01]  /*26f0*/  @!P5 IMAD.IADD R128, R128, 0x1, -R2.reuse ;  /* 0x000000018080d824 */ /* 0x100fe200078e0a02 */
[----:B------:R-:W-:Y:S01]  /*2700*/  ISETP.GE.AND P5, PT, R30, RZ, PT ;  /* 0x000000ff1e00720c */ /* 0x000fe20003fa6270 */
[----:B------:R-:W-:Y:S01]  /*2710*/  IMAD.MOV R27, RZ, RZ, -R23 ;  /* 0x000000ffff1b7224 */ /* 0x000fe200078e0a17 */
[----:B------:R-:W-:Y:S01]  /*2720*/  ISETP.GT.U32.AND P3, PT, R2, R126, PT ;  /* 0x0000007e0200720c */ /* 0x000fe20003f64070 */
[----:B------:R-:W-:Y:S01]  /*2730*/  @!P1 IMAD.IADD R125, R125, 0x1, -R2 ;  /* 0x000000017d7d9824 */ /* 0x000fe200078e0a02 */
[----:B------:R-:W-:Y:S01]  /*2740*/  LOP3.LUT R30, R22, 0x5c, RZ, 0xfc, !PT ;  /* 0x0000005c161e7812 */ /* 0x000fe200078efcff */
[----:B------:R-:W-:-:S02]  /*2750*/  IMAD R124, R2, R27, R124 ;  /* 0x0000001b027c7224 */ /* 0x000fc400078e027c */
[----:B------:R-:W-:Y:S01]  /*2760*/  @!P6 IMAD.MOV R128, RZ, RZ, -R128 ;  /* 0x000000ffff80e224 */ /* 0x000fe200078e0a80 */
[C---:B------:R-:W-:Y:S01]  /*2770*/  ISETP.GT.U32.AND P6, PT, R2.reuse, R125, PT ;  /* 0x0000007d0200720c */ /* 0x040fe20003fc4070 */
[--C-:B------:R-:W-:Y:S01]  /*2780*/  @!P4 IMAD.IADD R127, R127, 0x1, -R2.reuse ;  /* 0x000000017f7fc824 */ /* 0x100fe200078e0a02 */
[----:B------:R-:W-:Y:S01]  /*2790*/  ISETP.GE.AND P4, PT, R33, RZ, PT ;  /* 0x000000ff2100720c */ /* 0x000fe20003f86270 */
[----:B------:R-:W-:Y:S01]  /*27a0*/  IMAD.HI.U32 R23, R21, R123, RZ ;  /* 0x0000007b15177227 */ /* 0x000fe200078e00ff */
[----:B------:R-:W-:Y:S02]  /*27b0*/  ISETP.GT.U32.AND P1, PT, R2, R124, PT ;  /* 0x0000007c0200720c */ /* 0x000fe40003f24070 */
[----:B------:R-:W-:Y:S01]  /*27c0*/  IABS R119, R30 ;  /* 0x0000001e00777213 */ /* 0x000fe20000000000 */
[----:B------:R-:W-:Y:S01]  /*27d0*/  IMAD.MOV R23, RZ, RZ, -R23 ;  /* 0x000000ffff177224 */ /* 0x000fe200078e0a17 */
[----:B------:R-:W-:Y:S01]  /*27e0*/  LOP3.LUT R33, R22, 0x62, RZ, 0xfc, !PT ;  /* 0x0000006216217812 */ /* 0x000fe200078efcff */
[--C-:B------:R-:W-:Y:S01]  /*27f0*/  @!P3 IMAD.IADD R126, R126, 0x1, -R2.reuse ;  /* 0x000000017e7eb824 */ /* 0x100fe200078e0a02 */
[----:B------:R-:W-:Y:S01]  /*2800*/  ISETP.GE.AND P3, PT, R26, RZ, PT ;  /* 0x000000ff1a00720c */ /* 0x000fe20003f66270 */
[----:B------:R-:W-:Y:S01]  /*2810*/  IMAD R123, R2, R23, R123 ;  /* 0x00000017027b7224 */ /* 0x000fe200078e027b */
[C---:B------:R-:W-:Y:S01]  /*2820*/  LOP3.LUT R26, R22.reuse, 0x56, RZ, 0xfc, !PT ;  /* 0x00000056161a7812 */ /* 0x040fe200078efcff */
[--C-:B------:R-:W-:Y:S01]  /*2830*/  @!P6 IMAD.IADD R125, R125, 0x1, -R2.reuse ;  /* 0x000000017d7de824 */ /* 0x100fe200078e0a02 */
[----:B------:R-:W-:Y:S01]  /*2840*/  LOP3.LUT R23, R22, 0x58, RZ, 0xfc, !PT ;  /* 0x0000005816177812 */ /* 0x000fe200078efcff */
[----:B------:R-:W-:Y:S01]  /*2850*/  @!P0 IMAD.MOV R127, RZ, RZ, -R127 ;  /* 0x000000ffff7f8224 */ /* 0x000fe200078e0a7f */
[----:B------:R-:W-:Y:S01]  /*2860*/  IABS R122, R26 ;  /* 0x0000001a007a7213 */ /* 0x000fe20000000000 */
[----:B------:R-:W-:Y:S01]  /*2870*/  @!P1 IMAD.IADD R124, R124, 0x1, -R2 ;  /* 0x000000017c7c9824 */ /* 0x000fe200078e0a02 */
[----:B------:R-:W-:Y:S01]  /*2880*/  ISETP.GE.AND P6, PT, R23, RZ, PT ;  /* 0x000000ff1700720c */ /* 0x000fe20003fc6270 */
[----:B------:R-:W-:Y:S01]  /*2890*/  @!P4 IMAD.MOV R125, RZ, RZ, -R125 ;  /* 0x000000ffff7dc224 */ /* 0x000fe200078e0a7d */
[C---:B------:R-:W-:Y:S01]  /*28a0*/  ISETP.GT.U32.AND P4, PT, R2.reuse, R123, PT ;  /* 0x0000007b0200720c */ /* 0x040fe20003f84070 */
[----:B------:R-:W-:Y:S01]  /*28b0*/  @!P5 IMAD.MOV R126, RZ, RZ, -R126 ;  /* 0x000000ffff7ed224 */ /* 0x000fe200078e0a7e */
[----:B------:R-:W-:Y:S01]  /*28c0*/  IABS R121, R23 ;  /* 0x0000001700797213 */ /* 0x000fe20000000000 */
[----:B------:R-:W-:Y:S01]  /*28d0*/  IMAD.HI.U32 R23, R21, R122, RZ ;  /* 0x0000007a15177227 */ /* 0x000fe200078e00ff */
[----:B------:R-:W-:-:S02]  /*28e0*/  ISETP.GT.U32.AND P1, PT, R2, R124, PT ;  /* 0x0000007c0200720c */ /* 0x000fc40003f24070 */
[----:B------:R-:W-:Y:S01]  /*28f0*/  ISETP.GE.AND P0, PT, R28, RZ, PT ;  /* 0x000000ff1c00720c */ /* 0x000fe20003f06270 */
[----:B------:R-:W-:Y:S01]  /*2900*/  IMAD.MOV R23, RZ, RZ, -R23 ;  /* 0x000000ffff177224 */ /* 0x000fe200078e0a17 */
[----:B------:R-:W-:Y:S02]  /*2910*/  LOP3.LUT R28, R22, 0x5a, RZ, 0xfc, !PT ;  /* 0x0000005a161c7812 */ /* 0x000fe400078efcff */
[----:B------:R-:W-:Y:S01]  /*2920*/  ISETP.GE.AND P5, PT, R26, RZ, PT ;  /* 0x000000ff1a00720c */ /* 0x000fe20003fa6270 */
[----:B------:R-:W-:Y:S01]  /*2930*/  IMAD R122, R2, R23, R122 ;  /* 0x00000017027a7224 */ /* 0x000fe200078e027a */
[----:B------:R-:W-:Y:S01]  /*2940*/  IABS R120, R28 ;  /* 0x0000001c00787213 */ /* 0x000fe20000000000 */
[----:B------:R-:W-:Y:S02]  /*2950*/  @!P4 IMAD.IADD R123, R123, 0x1, -R2 ;  /* 0x000000017b7bc824 */ /* 0x000fe400078e0a02 */
[----:B------:R-:W-:-:S03]  /*2960*/  IMAD.HI.U32 R23, R21, R121, RZ ;  /* 0x0000007915177227 */ /* 0x000fc600078e00ff */
[----:B------:R-:W-:Y:S01]  /*2970*/  ISETP.GT.U32.AND P4, PT, R2, R123, PT ;  /* 0x0000007b0200720c */ /* 0x000fe20003f84070 */
[----:B------:R-:W-:Y:S01]  /*2980*/  @!P1 IMAD.IADD R124, R124, 0x1, -R2 ;  /* 0x000000017c7c9824 */ /* 0x000fe200078e0a02 */
[----:B------:R-:W-:Y:S01]  /*2990*/  ISETP.GT.U32.AND P1, PT, R2, R122, PT ;  /* 0x0000007a0200720c */ /* 0x000fe20003f24070 */
[----:B------:R-:W-:-:S04]  /*29a0*/  IMAD.HI.U32 R26, R21, R120, RZ ;  /* 0x00000078151a7227 */ /* 0x000fc800078e00ff */
[----:B------:R-:W-:Y:S02]  /*29b0*/  IMAD.MOV R27, RZ, RZ, -R23 ;  /* 0x000000ffff1b7224 */ /* 0x000fe400078e0a17 */
[----:B------:R-:W-:-:S04]  /*29c0*/  IMAD.HI.U32 R23, R21, R119, RZ ;  /* 0x0000007715177227 */ /* 0x000fc800078e00ff */
[----:B------:R-:W-:Y:S02]  /*29d0*/  IMAD.MOV R29, RZ, RZ, -R26 ;  /* 0x000000ffff1d7224 */ /* 0x000fe400078e0a1a */
[----:B------:R-:W-:Y:S02]  /*29e0*/  IMAD.MOV R26, RZ, RZ, -R23 ;  /* 0x000000ffff1a7224 */ /* 0x000fe400078e0a17 */
[----:B------:R-:W-:Y:S01]  /*29f0*/  IMAD R121, R2, R27, R121 ;  /* 0x0000001b02797224 */ /* 0x000fe200078e0279 */
[----:B------:R-:W-:Y:S01]  /*2a00*/  IABS R27, R33 ;  /* 0x00000021001b7213 */ /* 0x000fe20000000000 */
[--C-:B------:R-:W-:Y:S02]  /*2a10*/  @!P1 IMAD.IADD R122, R122, 0x1, -R2.reuse ;  /* 0x000000017a7a9824 */ /* 0x100fe400078e0a02 */
[C---:B------:R-:W-:Y:S02]  /*2a20*/  IMAD R119, R2.reuse, R26, R119 ;  /* 0x0000001a02777224 */ /* 0x040fe400078e0277 */
[----:B------:R-:W-:Y:S01]  /*2a30*/  @!P4 IMAD.IADD R123, R123, 0x1, -R2 ;  /* 0x000000017b7bc824 */ /* 0x000fe200078e0a02 */
[C---:B------:R-:W-:Y:S01]  /*2a40*/  ISETP.GT.U32.AND P1, PT, R2.reuse, R122, PT ;  /* 0x0000007a0200720c */ /* 0x040fe20003f24070 */
[----:B------:R-:W-:Y:S01]  /*2a50*/  IMAD.HI.U32 R23, R21, R118, RZ ;  /* 0x0000007615177227 */ /* 0x000fe200078e00ff */
[----:B------:R-:W-:-:S03]  /*2a60*/  ISETP.GT.U32.AND P4, PT, R2, R121, PT ;  /* 0x000000790200720c */ /* 0x000fc60003f84070 */
[----:B------:R-:W-:Y:S01]  /*2a70*/  @!P0 IMAD.MOV R123, RZ, RZ, -R123 ;  /* 0x000000ffff7b8224 */ /* 0x000fe200078e0a7b */
[C---:B------:R-:W-:Y:S01]  /*2a80*/  ISETP.GT.U32.AND P0, PT, R2.reuse, R119, PT ;  /* 0x000000770200720c */ /* 0x040fe20003f04070 */
[C---:B------:R-:W-:Y:S01]  /*2a90*/  IMAD R120, R2.reuse, R29, R120 ;  /* 0x0000001d02787224 */ /* 0x040fe200078e0278 */
[----:B------:R-:W-:Y:S01]  /*2aa0*/  IABS R29, R36 ;  /* 0x00000024001d7213 */ /* 0x000fe20000000000 */
[----:B------:R-:W-:Y:S02]  /*2ab0*/  IMAD.MOV R23, RZ, RZ, -R23 ;  /* 0x000000ffff177224 */ /* 0x000fe400078e0a17 */
[----:B------:R-:W-:Y:S01]  /*2ac0*/  IMAD.MOV.U32 R26, RZ, RZ, R27 ;  /* 0x000000ffff1a7224 */ /* 0x000fe200078e001b */
[----:B------:R-:W-:Y:S01]  /*2ad0*/  IABS R27, R34 ;  /* 0x00000022001b7213 */ /* 0x000fe20000000000 */
[----:B------:R-:W-:Y:S01]  /*2ae0*/  @!P3 IMAD.MOV R124, RZ, RZ, -R124 ;  /* 0x000000ffff7cb224 */ /* 0x000fe200078e0a7c */
[C---:B------:R-:W-:Y:S01]  /*2af0*/  ISETP.GT.U32.AND P3, PT, R2.reuse, R120, PT ;  /* 0x000000780200720c */ /* 0x040fe20003f64070 */
[----:B------:R-:W-:-:S02]  /*2b00*/  IMAD R118, R2, R23, R118 ;  /* 0x0000001702767224 */ /* 0x000fc400078e0276 */
[----:B------:R-:W-:-:S04]  /*2b10*/  IMAD.HI.U32 R23, R21, R26, RZ ;  /* 0x0000001a15177227 */ /* 0x000fc800078e00ff */
[--C-:B------:R-:W-:Y:S01]  /*2b20*/  @!P1 IMAD.IADD R122, R122, 0x1, -R2.reuse ;  /* 0x000000017a7a9824 */ /* 0x100fe200078e0a02 */
[----:B------:R-:W-:Y:S01]  /*2b30*/  ISETP.GE.AND P1, PT, R28, RZ, PT ;  /* 0x000000ff1c00720c */ /* 0x000fe20003f26270 */
[--C-:B------:R-:W-:Y:S01]  /*2b40*/  @!P4 IMAD.IADD R121, R121, 0x1, -R2.reuse ;  /* 0x000000017979c824 */ /* 0x100fe200078e0a02 */
[C---:B------:R-:W-:Y:S01]  /*2b50*/  ISETP.GT.U32.AND P4, PT, R2.reuse, R118, PT ;  /* 0x000000760200720c */ /* 0x040fe20003f84070 */
[----:B------:R-:W-:Y:S02]  /*2b60*/  @!P0 IMAD.IADD R119, R119, 0x1, -R2 ;  /* 0x0000000177778824 */ /* 0x000fe400078e0a02 */
[----:B------:R-:W-:Y:S02]  /*2b70*/  IMAD.MOV R23, RZ, RZ, -R23 ;  /* 0x000000ffff177224 */ /* 0x000fe400078e0a17 */
[----:B------:R-:W-:Y:S01]  /*2b80*/  @!P5 IMAD.MOV R122, RZ, RZ, -R122 ;  /* 0x000000ffff7ad224 */ /* 0x000fe200078e0a7a */
[C---:B------:R-:W-:Y:S01]  /*2b90*/  ISETP.GT.U32.AND P5, PT, R2.reuse, R119, PT ;  /* 0x000000770200720c */ /* 0x040fe20003fa4070 */
[----:B------:R-:W-:-:S02]  /*2ba0*/  IMAD R23, R2, R23, R26 ;  /* 0x0000001702177224 */ /* 0x000fc400078e021a */
[----:B------:R-:W-:-:S04]  /*2bb0*/  IMAD.HI.U32 R26, R21, R27, RZ ;  /* 0x0000001b151a7227 */ /* 0x000fc800078e00ff */
[----:B------:R-:W-:Y:S01]  /*2bc0*/  @!P3 IMAD.IADD R120, R120, 0x1, -R2 ;  /* 0x000000017878b824 */ /* 0x000fe200078e0a02 */
[----:B------:R-:W-:Y:S01]  /*2bd0*/  ISETP.GT.U32.AND P3, PT, R2, R121, PT ;  /* 0x000000790200720c */ /* 0x000fe20003f64070 */
[----:B------:R-:W-:Y:S02]  /*2be0*/  IMAD.MOV R26, RZ, RZ, -R26 ;  /* 0x000000ffff1a7224 */ /* 0x000fe400078e0a1a */
[----:B------:R-:W-:Y:S01]  /*2bf0*/  @!P4 IMAD.IADD R118, R118, 0x1, -R2 ;  /* 0x000000017676c824 */ /* 0x000fe200078e0a02 */
[C---:B------:R-:W-:Y:S01]  /*2c00*/  ISETP.GT.U32.AND P0, PT, R2.reuse, R120, PT ;  /* 0x000000780200720c */ /* 0x040fe20003f04070 */
[C---:B------:R-:W-:Y:S02]  /*2c10*/  IMAD R27, R2.reuse, R26, R27 ;  /* 0x0000001a021b7224 */ /* 0x040fe400078e021b */
[----:B------:R-:W-:Y:S01]  /*2c20*/  IMAD.HI.U32 R26, R21, R29, RZ ;  /* 0x0000001d151a7227 */ /* 0x000fe200078e00ff */
[----:B------:R-:W-:-:S03]  /*2c30*/  ISETP.GT.U32.AND P4, PT, R2, R118, PT ;  /* 0x000000760200720c */ /* 0x000fc60003f84070 */
[----:B------:R-:W-:Y:S01]  /*2c40*/  @!P5 IMAD.IADD R119, R119, 0x1, -R2 ;  /* 0x000000017777d824 */ /* 0x000fe200078e0a02 */
[C---:B------:R-:W-:Y:S01]  /*2c50*/  ISETP.GT.U32.AND P5, PT, R2.reuse, R27, PT ;  /* 0x0000001b0200720c */ /* 0x040fe20003fa4070 */
[----:B------:R-:W-:Y:S02]  /*2c60*/  IMAD.MOV R26, RZ, RZ, -R26 ;  /* 0x000000ffff1a7224 */ /* 0x000fe400078e0a1a */
[--C-:B------:R-:W-:Y:S01]  /*2c70*/  @!P3 IMAD.IADD R121, R121, 0x1, -R2.reuse ;  /* 0x000000017979b824 */ /* 0x100fe200078e0a02 */
[C---:B------:R-:W-:Y:S01]  /*2c80*/  ISETP.GT.U32.AND P3, PT, R2.reuse, R23, PT ;  /* 0x000000170200720c */ /* 0x040fe20003f64070 */
[----:B------:R-:W-:Y:S02]  /*2c90*/  IMAD R29, R2, R26, R29 ;  /* 0x0000001a021d7224 */ /* 0x000fe400078e021d */
[----:B------:R-:W-:Y:S01]  /*2ca0*/  @!P0 IMAD.IADD R120, R120, 0x1, -R2 ;  /* 0x0000000178788824 */ /* 0x000fe200078e0a02 */
[----:B------:R-:W-:Y:S01]  /*2cb0*/  ISETP.GE.AND P0, PT, R30, RZ, PT ;  /* 0x000000ff1e00720c */ /* 0x000fe20003f06270 */
[----:B------:R-:W-:-:S04]  /*2cc0*/  IMAD.HI.U32 R28, R21, R31, RZ ;  /* 0x0000001f151c7227 */ /* 0x000fc800078e00ff */
[----:B------:R-:W-:Y:S01]  /*2cd0*/  @!P6 IMAD.MOV R121, RZ, RZ, -R121 ;  /* 0x000000ffff79e224 */ /* 0x000fe200078e0a79 */
[----:B------:R-:W-:Y:S01]  /*2ce0*/  ISETP.GT.U32.AND P6, PT, R2, R29, PT ;  /* 0x0000001d0200720c */ /* 0x000fe20003fc4070 */
[----:B------:R-:W-:Y:S02]  /*2cf0*/  IMAD.MOV R28, RZ, RZ, -R28 ;  /* 0x000000ffff1c7224 */ /* 0x000fe400078e0a1c */
[--C-:B------:R-:W-:Y:S01]  /*2d00*/  @!P4 IMAD.IADD R118, R118, 0x1, -R2.reuse ;  /* 0x000000017676c824 */ /* 0x100fe200078e0a02 */
[----:B------:R-:W-:Y:S01]  /*2d10*/  ISETP.GE.AND P4, PT, R32, RZ, PT ;  /* 0x000000ff2000720c */ /* 0x000fe20003f86270 */
[----:B------:R-:W-:Y:S02]  /*2d20*/  @!P5 IMAD.IADD R27, R27, 0x1, -R2 ;  /* 0x000000011b1bd824 */ /* 0x000fe400078e0a02 */
[C---:B------:R-:W-:Y:S02]  /*2d30*/  IMAD R31, R2.reuse, R28, R31 ;  /* 0x0000001c021f7224 */ /* 0x040fe400078e021f */
[----:B------:R-:W-:Y:S01]  /*2d40*/  @!P1 IMAD.MOV R120, RZ, RZ, -R120 ;  /* 0x000000ffff789224 */ /* 0x000fe200078e0a78 */
[C---:B------:R-:W-:Y:S01]  /*2d50*/  ISETP.GT.U32.AND P1, PT, R2.reuse, R27, PT ;  /* 0x0000001b0200720c */ /* 0x040fe20003f24070 */
[--C-:B------:R-:W-:Y:S01]  /*2d60*/  @!P3 IMAD.IADD R23, R23, 0x1, -R2.reuse ;  /* 0x000000011717b824 */ /* 0x100fe200078e0a02 */
[----:B------:R-:W-:Y:S01]  /*2d70*/  ISETP.GE.AND P3, PT, R33, RZ, PT ;  /* 0x000000ff2100720c */ /* 0x000fe20003f66270 */
[----:B------:R-:W-:Y:S01]  /*2d80*/  @!P0 IMAD.MOV R119, RZ, RZ, -R119 ;  /* 0x000000ffff778224 */ /* 0x000fe200078e0a77 */
[C---:B------:R-:W-:Y:S01]  /*2d90*/  ISETP.GT.U32.AND P0, PT, R2.reuse, R31, PT ;  /* 0x0000001f0200720c */ /* 0x040fe20003f04070 */
[----:B------:R-:W-:Y:S01]  /*2da0*/  @!P6 IMAD.IADD R29, R29, 0x1, -R2 ;  /* 0x000000011d1de824 */ /* 0x000fe200078e0a02 */
[----:B------:R-:W-:Y:S01]  /*2db0*/  IABS R33, R38 ;  /* 0x0000002600217213 */ /* 0x000fe20000000000 */
[----:B------:R-:W-:Y:S01]  /*2dc0*/  @!P4 IMAD.MOV R118, RZ, RZ, -R118 ;  /* 0x000000ffff76c224 */ /* 0x000fe200078e0a76 */
[C---:B------:R-:W-:Y:S01]  /*2dd0*/  ISETP.GT.U32.AND P5, PT, R2.reuse, R23, PT ;  /* 0x000000170200720c */ /* 0x040fe20003fa4070 */
[----:B------:R-:W-:Y:S01]  /*2de0*/  IMAD.HI.U32 R28, R21, R35, RZ ;  /* 0x00000023151c7227 */ /* 0x000fe200078e00ff */
[----:B------:R-:W-:-:S02]  /*2df0*/  ISETP.GT.U32.AND P6, PT, R2, R29, PT ;  /* 0x0000001d0200720c */ /* 0x000fc40003fc4070 */
[----:B------:R-:W-:Y:S01]  /*2e00*/  ISETP.GE.AND P4, PT, R34, RZ, PT ;  /* 0x000000ff2200720c */ /* 0x000fe20003f86270 */
[----:B------:R-:W-:Y:S01]  /*2e10*/  IMAD.HI.U32 R26, R21, R33, RZ ;  /* 0x00000021151a7227 */ /* 0x000fe200078e00ff */
[----:B------:R-:W-:-:S03]  /*2e20*/  LOP3.LUT R34, R22, 0x70, RZ, 0xfc, !PT ;  /* 0x0000007016227812 */ /* 0x000fc600078efcff */
[----:B------:R-:W-:Y:S01]  /*2e30*/  @!P1 IMAD.IADD R27, R27, 0x1, -R2 ;  /* 0x000000011b1b9824 */ /* 0x000fe200078e0a02 */
[----:B------:R-:W-:Y:S01]  /*2e40*/  ISETP.GE.AND P1, PT, R37, RZ, PT ;  /* 0x000000ff2500720c */ /* 0x000fe20003f26270 */
[----:B------:R-:W-:Y:S01]  /*2e50*/  IMAD.MOV R26, RZ, RZ, -R26 ;  /* 0x000000ffff1a7224 */ /* 0x000fe200078e0a1a */
[----:B------:R-:W-:Y:S01]  /*2e60*/  IABS R37, R34 ;  /* 0x0000002200257213 */ /* 0x000fe20000000000 */
[--C-:B------:R-:W-:Y:S02]  /*2e70*/  @!P0 IMAD.IADD R31, R31, 0x1, -R2.reuse ;  /* 0x000000011f1f8824 */ /* 0x100fe400078e0a02 */
[----:B------:R-:W-:Y:S01]  /*2e80*/  @!P5 IMAD.IADD R23, R23, 0x1, -R2 ;  /* 0x000000011717d824 */ /* 0x000fe200078e0a02 */
[----:B------:R-:W-:Y:S01]  /*2e90*/  ISETP.GE.AND P5, PT, R36, RZ, PT ;  /* 0x000000ff2400720c */ /* 0x000fe20003fa6270 */
[----:B------:R-:W-:Y:S01]  /*2ea0*/  IMAD R33, R2, R26, R33 ;  /* 0x0000001a02217224 */ /* 0x000fe200078e0221 */
[----:B------:R-:W-:Y:S01]  /*2eb0*/  LOP3.LUT R36, R22, 0x72, RZ, 0xfc, !PT ;  /* 0x0000007216247812 */ /* 0x000fe200078efcff */
[----:B------:R-:W-:Y:S01]  /*2ec0*/  IMAD.HI.U32 R26, R21, R37, RZ ;  /* 0x00000025151a7227 */ /* 0x000fe200078e00ff */
[----:B------:R-:W-:-:S02]  /*2ed0*/  ISETP.GT.U32.AND P0, PT, R2, R31, PT ;  /* 0x0000001f0200720c */ /* 0x000fc40003f04070 */
[----:B------:R-:W-:Y:S01]  /*2ee0*/  IABS R39, R36 ;  /* 0x0000002400277213 */ /* 0x000fe20000000000 */
[----:B------:R-:W-:Y:S02]  /*2ef0*/  IMAD.MOV R28, RZ, RZ, -R28 ;  /* 0x000000ffff1c7224 */ /* 0x000fe400078e0a1c */
[----:B------:R-:W-:Y:S01]  /*2f00*/  @!P6 IMAD.IADD R29, R29, 0x1, -R2 ;  /* 0x000000011d1de824 */ /* 0x000fe200078e0a02 */
[C---:B------:R-:W-:Y:S01]  /*2f10*/  ISETP.GT.U32.AND P6, PT, R2.reuse, R33, PT ;  /* 0x000000210200720c */ /* 0x040fe20003fc4070 */
[----:B------:R-:W-:Y:S02]  /*2f20*/  IMAD.MOV R26, RZ, RZ, -R26 ;  /* 0x000000ffff1a7224 */ /* 0x000fe400078e0a1a */
[----:B------:R-:W-:Y:S02]  /*2f30*/  IMAD R35, R2, R28, R35 ;  /* 0x0000001c02237224 */ /* 0x000fe400078e0223 */
[----:B------:R-:W-:-:S04]  /*2f40*/  IMAD.HI.U32 R28, R21, R41, RZ ;  /* 0x00000029151c7227 */ /* 0x000fc800078e00ff */
[----:B------:R-:W-:Y:S02]  /*2f50*/  IMAD R37, R2, R26, R37 ;  /* 0x0000001a02257224 */ /* 0x000fe400078e0225 */
[----:B------:R-:W-:-:S04]  /*2f60*/  IMAD.HI.U32 R26, R21, R39, RZ ;  /* 0x00000027151a7227 */ /* 0x000fc800078e00ff */
[----:B------:R-:W-:Y:S02]  /*2f70*/  IMAD.MOV R28, RZ, RZ, -R28 ;  /* 0x000000ffff1c7224 */ /* 0x000fe400078e0a1c */
[----:B------:R-:W-:-:S04]  /*2f80*/  IMAD.HI.U32 R30, R21, R43, RZ ;  /* 0x0000002b151e7227 */ /* 0x000fc800078e00ff */
[----:B------:R-:W-:Y:S02]  /*2f90*/  IMAD.MOV R32, RZ, RZ, -R26 ;  /* 0x000000ffff207224 */ /* 0x000fe400078e0a1a */
[----:B------:R-:W-:Y:S01]  /*2fa0*/  @!P0 IMAD.IADD R31, R31, 0x1, -R2 ;  /* 0x000000011f1f8824 */ /* 0x000fe200078e0a02 */
[C---:B------:R-:W-:Y:S01]  /*2fb0*/  ISETP.GT.U32.AND P0, PT, R2.reuse, R35, PT ;  /* 0x000000230200720c */ /* 0x040fe20003f04070 */
[C---:B------:R-:W-:Y:S02]  /*2fc0*/  IMAD R41, R2.reuse, R28, R41 ;  /* 0x0000001c02297224 */ /* 0x040fe400078e0229 */
[----:B------:R-:W-:Y:S02]  /*2fd0*/  IMAD.MOV R28, RZ, RZ, -R30 ;  /* 0x000000ffff1c7224 */ /* 0x000fe400078e0a1e */
[----:B------:R-:W-:Y:S01]  /*2fe0*/  @!P6 IMAD.IADD R33, R33, 0x1, -R2 ;  /* 0x000000012121e824 */ /* 0x000fe200078e0a02 */
[----:B------:R-:W-:Y:S01]  /*2ff0*/  ISETP.GT.U32.AND P6, PT, R2, R37, PT ;  /* 0x000000250200720c */ /* 0x000fe20003fc4070 */
[----:B------:R-:W-:-:S02]  /*3000*/  IMAD.MOV.U32 R30, RZ, RZ, R23 ;  /* 0x000000ffff1e7224 */ /* 0x000fc400078e0017 */
[C---:B------:R-:W-:Y:S02]  /*3010*/  IMAD R39, R2.reuse, R32, R39 ;  /* 0x0000002002277224 */ /* 0x040fe400078e0227 */
[----:B------:R-:W-:Y:S02]  /*3020*/  IMAD.MOV.U32 R32, RZ, RZ, R29 ;  /* 0x000000ffff207224 */ /* 0x000fe400078e001d */
[----:B------:R-:W-:Y:S01]  /*3030*/  @!P3 IMAD.MOV R30, RZ, RZ, -R30 ;  /* 0x000000ffff1eb224 */ /* 0x000fe200078e0a1e */
[C---:B------:R-:W-:Y:S01]  /*3040*/  ISETP.GT.U32.AND P3, PT, R2.reuse, R33, PT ;  /* 0x000000210200720c */ /* 0x040fe20003f64070 */
[----:B------:R-:W-:Y:S02]  /*3050*/  IMAD.MOV.U32 R114, RZ, RZ, R31 ;  /* 0x000000ffff727224 */ /* 0x000fe400078e001f */
[----:B------:R-:W-:Y:S01]  /*3060*/  @!P5 IMAD.MOV R32, RZ, RZ, -R32 ;  /* 0x000000ffff20d224 */ /* 0x000fe200078e0a20 */
[C---:B------:R-:W-:Y:S01]  /*3070*/  ISETP.GT.U32.AND P5, PT, R2.reuse, R39, PT ;  /* 0x000000270200720c */ /* 0x040fe20003fa4070 */
[----:B------:R-:W-:Y:S01]  /*3080*/  @!P1 IMAD.MOV R114, RZ, RZ, -R114 ;  /* 0x000000ffff729224 */ /* 0x000fe200078e0a72 */
[----:B------:R-:W-:Y:S01]  /*3090*/  ISETP.GT.U32.AND P1, PT, R2, R41, PT ;  /* 0x000000290200720c */ /* 0x000fe20003f24070 */
[----:B------:R-:W-:Y:S01]  /*30a0*/  @!P0 IMAD.IADD R35, R35, 0x1, -R2 ;  /* 0x0000000123238824 */ /* 0x000fe200078e0a02 */
[----:B------:R-:W-:Y:S01]  /*30b0*/  ISETP.GE.AND P0, PT, R38, RZ, PT ;  /* 0x000000ff2600720c */ /* 0x000fe20003f06270 */
[----:B------:R-:W-:-:S02]  /*30c0*/  IMAD R43, R2, R28, R43 ;  /* 0x0000001c022b7224 */ /* 0x000fc400078e022b */
[----:B------:R-:W-:Y:S01]  /*30d0*/  IMAD.MOV.U32 R116, RZ, RZ, R27 ;  /* 0x000000ffff747224 */ /* 0x000fe200078e001b */
[----:B------:R-:W-:Y:S01]  /*30e0*/  IABS R27, R22 ;  /* 0x00000016001b7213 */ /* 0x000fe20000000000 */
[--C-:B------:R-:W-:Y:S01]  /*30f0*/  @!P3 IMAD.IADD R33, R33, 0x1, -R2.reuse ;  /* 0x000000012121b824 */ /* 0x100fe200078e0a02 */
[C---:B------:R-:W-:Y:S01]  /*3100*/  ISETP.GT.U32.AND P3, PT, R2.reuse, R43, PT ;  /* 0x0000002b0200720c */ /* 0x040fe20003f64070 */
[--C-:B------:R-:W-:Y:S01]  /*3110*/  @!P6 IMAD.IADD R37, R37, 0x1, -R2.reuse ;  /* 0x000000012525e824 */ /* 0x100fe200078e0a02 */
[----:B------:R-:W-:Y:S01]  /*3120*/  ISETP.GT.U32.AND P6, PT, R2, R35, PT ;  /* 0x000000230200720c */ /* 0x000fe20003fc4070 */
[--C-:B------:R-:W-:Y:S01]  /*3130*/  @!P5 IMAD.IADD R39, R39, 0x1, -R2.reuse ;  /* 0x000000012727d824 */ /* 0x100fe200078e0a02 */
[----:B------:R-:W-:Y:S01]  /*3140*/  ISETP.GE.AND P5, PT, R34, RZ, PT ;  /* 0x000000ff2200720c */ /* 0x000fe20003fa6270 */
[----:B------:R-:W-:Y:S01]  /*3150*/  @!P1 IMAD.IADD R41, R41, 0x1, -R2 ;  /* 0x0000000129299824 */ /* 0x000fe200078e0a02 */
[----:B------:R-:W-:Y:S01]  /*3160*/  ISETP.GE.AND P1, PT, R36, RZ, PT ;  /* 0x000000ff2400720c */ /* 0x000fe20003f26270 */
[----:B------:R-:W-:-:S02]  /*3170*/  IMAD.MOV.U32 R34, RZ, RZ, R33 ;  /* 0x000000ffff227224 */ /* 0x000fc400078e0021 */
[----:B------:R-:W-:-:S04]  /*3180*/  IMAD.HI.U32 R26, R21, R45, RZ ;  /* 0x0000002d151a7227 */ /* 0x000fc800078e00ff */
[----:B------:R-:W-:Y:S01]  /*3190*/  @!P4 IMAD.MOV R116, RZ, RZ, -R116 ;  /* 0x000000ffff74c224 */ /* 0x000fe200078e0a74 */
[C---:B------:R-:W-:Y:S01]  /*31a0*/  ISETP.GT.U32.AND P4, PT, R2.reuse, R37, PT ;  /* 0x000000250200720c */ /* 0x040fe20003f84070 */
[----:B------:R-:W-:Y:S01]  /*31b0*/  @!P0 IMAD.MOV R34, RZ, RZ, -R34 ;  /* 0x000000ffff228224 */ /* 0x000fe200078e0a22 */
[----:B------:R-:W-:Y:S01]  /*31c0*/  ISETP.GT.U32.AND P0, PT, R2, R41, PT ;  /* 0x000000290200720c */ /* 0x000fe20003f04070 */
[----:B------:R-:W-:Y:S02]  /*31d0*/  IMAD.MOV R26, RZ, RZ, -R26 ;  /* 0x000000ffff1a7224 */ /* 0x000fe400078e0a1a */
[----:B------:R-:W-:-:S04]  /*31e0*/  IMAD.HI.U32 R23, R21, R47, RZ ;  /* 0x0000002f15177227 */ /* 0x000fc800078e00ff */
[C---:B------:R-:W-:Y:S02]  /*31f0*/  IMAD R45, R2.reuse, R26, R45 ;  /* 0x0000001a022d7224 */ /* 0x040fe400078e022d */
[----:B------:R-:W-:Y:S02]  /*3200*/  IMAD.MOV R26, RZ, RZ, -R23 ;  /* 0x000000ffff1a7224 */ /* 0x000fe400078e0a17 */
[--C-:B------:R-:W-:Y:S01]  /*3210*/  @!P3 IMAD.IADD R43, R43, 0x1, -R2.reuse ;  /* 0x000000012b2bb824 */ /* 0x100fe200078e0a02 */
[C---:B------:R-:W-:Y:S01]  /*3220*/  ISETP.GT.U32.AND P3, PT, R2.reuse, R39, PT ;  /* 0x000000270200720c */ /* 0x040fe20003f64070 */
[C---:B------:R-:W-:Y:S02]  /*3230*/  IMAD R47, R2.reuse, R26, R47 ;  /* 0x0000001a022f7224 */ /* 0x040fe400078e022f */
[--C-:B------:R-:W-:Y:S01]  /*3240*/  @!P4 IMAD.IADD R37, R37, 0x1, -R2.reuse ;  /* 0x000000012525c824 */ /* 0x100fe200078e0a02 */
[C---:B------:R-:W-:Y:S01]  /*3250*/  ISETP.GT.U32.AND P4, PT, R2.reuse, R45, PT ;  /* 0x0000002d0200720c */ /* 0x040fe20003f84070 */
[----:B------:R-:W-:Y:S01]  /*3260*/  @!P0 IMAD.IADD R41, R41, 0x1, -R2 ;  /* 0x0000000129298824 */ /* 0x000fe200078e0a02 */
[----:B------:R-:W-:Y:S01]  /*3270*/  ISETP.GT.U32.AND P0, PT, R2, R47, PT ;  /* 0x0000002f0200720c */ /* 0x000fe20003f04070 */
[----:B------:R-:W-:-:S04]  /*3280*/  IMAD.HI.U32 R23, R21, R27, RZ ;  /* 0x0000001b15177227 */ /* 0x000fc800078e00ff */
[--C-:B------:R-:W-:Y:S01]  /*3290*/  @!P6 IMAD.IADD R35, R35, 0x1, -R2.reuse ;  /* 0x000000012323e824 */ /* 0x100fe200078e0a02 */
[----:B------:R-:W-:Y:S01]  /*32a0*/  ISETP.GE.AND P6, PT, R40, RZ, PT ;  /* 0x000000ff2800720c */ /* 0x000fe20003fc6270 */
[----:B------:R-:W-:Y:S02]  /*32b0*/  IMAD.MOV R23, RZ, RZ, -R23 ;  /* 0x000000ffff177224 */ /* 0x000fe400078e0a17 */
[--C-:B------:R-:W-:Y:S01]  /*32c0*/  @!P3 IMAD.IADD R39, R39, 0x1, -R2.reuse ;  /* 0x000000012727b824 */ /* 0x100fe200078e0a02 */
[----:B------:R-:W-:Y:S01]  /*32d0*/  ISETP.GE.AND P3, PT, R44, RZ, PT ;  /* 0x000000ff2c00720c */ /* 0x000fe20003f66270 */
[----:B------:R-:W-:Y:S01]  /*32e0*/  IMAD R27, R2, R23, R27 ;  /* 0x00000017021b7224 */ /* 0x000fe200078e021b */
[----:B------:R-:W-:Y:S01]  /*32f0*/  LOP3.LUT R44, R22, 0x7c, RZ, 0xfc, !PT ;  /* 0x0000007c162c7812 */ /* 0x000fe200078efcff */
[----:B------:R-:W-:Y:S01]  /*3300*/  IMAD.MOV.U32 R112, RZ, RZ, R35 ;  /* 0x000000ffff707224 */ /* 0x000fe200078e0023 */
[----:B------:R-:W-:Y:S01]  /*3310*/  LEA.HI R23, R203, R0, RZ, 0x1a ;  /* 0x00000000cb177211 */ /* 0x000fe200078fd0ff */
[--C-:B------:R-:W-:Y:S01]  /*3320*/  @!P4 IMAD.IADD R45, R45, 0x1, -R2.reuse ;  /* 0x000000012d2dc824 */ /* 0x100fe200078e0a02 */
[----:B------:R-:W-:Y:S01]  /*3330*/  IABS R49, R44 ;  /* 0x0000002c00317213 */ /* 0x000fe20000000000 */
[----:B------:R-:W-:Y:S01]  /*3340*/  @!P0 IMAD.IADD R47, R47, 0x1, -R2 ;  /* 0x000000012f2f8824 */ /* 0x000fe200078e0a02 */
[C---:B------:R-:W-:Y:S01]  /*3350*/  ISETP.GT.U32.AND P0, PT, R2.reuse, R27, PT ;  /* 0x0000001b0200720c */ /* 0x040fe20003f04070 */
[----:B------:R-:W-:Y:S01]  /*3360*/  @!P6 IMAD.MOV R112, RZ, RZ, -R112 ;  /* 0x000000ffff70e224 */ /* 0x000fe200078e0a70 */
[C---:B------:R-:W-:Y:S01]  /*3370*/  ISETP.GT.U32.AND P6, PT, R2.reuse, R45, PT ;  /* 0x0000002d0200720c */ /* 0x040fe20003fc4070 */
[----:B------:R-:W-:Y:S01]  /*3380*/  IMAD.MOV.U32 R110, RZ, RZ, R39 ;  /* 0x000000ffff6e7224 */ /* 0x000fe200078e0027 */
[----:B------:R-:W-:Y:S01]  /*3390*/  ISETP.GT.U32.AND P4, PT, R2, R43, PT ;  /* 0x0000002b0200720c */ /* 0x000fe20003f84070 */
[----:B------:R-:W-:-:S02]  /*33a0*/  VIADD R48, R23, 0xe ;  /* 0x0000000e17307836 */ /* 0x000fc40000000000 */
[----:B------:R-:W-:Y:S01]  /*33b0*/  @!P1 IMAD.MOV R110, RZ, RZ, -R110 ;  /* 0x000000ffff6e9224 */ /* 0x000fe200078e0a6e */
[----:B------:R-:W-:Y:S01]  /*33c0*/  ISETP.GT.U32.AND P1, PT, R2, R47, PT ;  /* 0x0000002f0200720c */ /* 0x000fe20003f24070 */
[----:B------:R-:W-:Y:S01]  /*33d0*/  IMAD.HI.U32 R29, R21, R49, RZ ;  /* 0x00000031151d7227 */ /* 0x000fe200078e00ff */
[----:B------:R-:W-:-:S03]  /*33e0*/  IABS R31, R48 ;  /* 0x00000030001f7213 */ /* 0x000fc60000000000 */
[----:B------:R-:W-:Y:S02]  /*33f0*/  VIADD R50, R23, 0x1e ;  /* 0x0000001e17327836 */ /* 0x000fe40000000000 */
[--C-:B------:R-:W-:Y:S02]  /*3400*/  @!P0 IMAD.IADD R27, R27, 0x1, -R2.reuse ;  /* 0x000000011b1b8824 */ /* 0x100fe400078e0a02 */
[----:B------:R-:W-:Y:S01]  /*3410*/  IMAD.MOV R38, RZ, RZ, -R29 ;  /* 0x000000ffff267224 */ /* 0x000fe200078e0a1d */
[----:B------:R-:W-:Y:S01]  /*3420*/  IABS R33, R50 ;  /* 0x0000003200217213 */ /* 0x000fe20000000000 */
[----:B------:R-:W-:Y:S01]  /*3430*/  @!P6 IMAD.IADD R45, R45, 0x1, -R2 ;  /* 0x000000012d2de824 */ /* 0x000fe200078e0a02 */
[----:B------:R-:W-:Y:S01]  /*3440*/  ISETP.GE.AND P6, PT, R22, RZ, PT ;  /* 0x000000ff1600720c */ /* 0x000fe20003fc6270 */
[C---:B------:R-:W-:Y:S01]  /*3450*/  IMAD R49, R2.reuse, R38, R49 ;  /* 0x0000002602317224 */ /* 0x040fe200078e0231 */
[----:B------:R-:W-:Y:S01]  /*3460*/  ISETP.GT.U32.AND P0, PT, R2, R27, PT ;  /* 0x0000001b0200720c */ /* 0x000fe20003f04070 */
[----:B------:R-:W-:-:S04]  /*3470*/  IMAD.HI.U32 R22, R21, R31, RZ ;  /* 0x0000001f15167227 */ /* 0x000fc800078e00ff */
[----:B------:R-:W-:Y:S01]  /*3480*/  @!P1 IMAD.IADD R47, R47, 0x1, -R2 ;  /* 0x000000012f2f9824 */ /* 0x000fe200078e0a02 */
[----:B------:R-:W-:Y:S01]  /*3490*/  ISETP.GT.U32.AND P1, PT, R2, R49, PT ;  /* 0x000000310200720c */ /* 0x000fe20003f24070 */
[----:B------:R-:W-:Y:S02]  /*34a0*/  VIADD R52, R23, 0x2e ;  /* 0x0000002e17347836 */ /* 0x000fe40000000000 */
[----:B------:R-:W-:-:S03]  /*34b0*/  IMAD.HI.U32 R26, R21, R33, RZ ;  /* 0x00000021151a7227 */ /* 0x000fc600078e00ff */
[----:B------:R-:W-:Y:S01]  /*34c0*/  IABS R35, R52 ;  /* 0x0000003400237213 */ /* 0x000fe20000000000 */
[----:B------:R-:W-:Y:S02]  /*34d0*/  IMAD.MOV R29, RZ, RZ, -R22 ;  /* 0x000000ffff1d7224 */ /* 0x000fe400078e0a16 */
[----:B------:R-:W-:Y:S02]  /*34e0*/  VIADD R53, R23, 0x3e ;  /* 0x0000003e17357836 */ /* 0x000fe40000000000 */
[----:B------:R-:W-:Y:S02]  /*34f0*/  IMAD.MOV R26, RZ, RZ, -R26 ;  /* 0x000000ffff1a7224 */ /* 0x000fe400078e0a1a */
[C---:B------:R-:W-:Y:S02]  /*3500*/  IMAD R29, R2.reuse, R29, R31 ;  /* 0x0000001d021d7224 */ /* 0x040fe400078e021f */
[----:B------:R-:W-:Y:S01]  /*3510*/  IMAD.MOV.U32 R36, RZ, RZ, R37 ;  /* 0x000000ffff247224 */ /* 0x000fe200078e0025 */
[----:B------:R-:W-:Y:S01]  /*3520*/  IABS R37, R53 ;  /* 0x0000003500257213 */ /* 0x000fe20000000000 */
[----:B------:R-:W-:-:S02]  /*3530*/  IMAD R31, R2, R26, R33 ;  /* 0x0000001a021f7224 */ /* 0x000fc400078e0221 */
[----:B------:R-:W-:Y:S01]  /*3540*/  @!P0 IMAD.IADD R27, R27, 0x1, -R2 ;  /* 0x000000011b1b8824 */ /* 0x000fe200078e0a02 */
[----:B------:R-:W-:Y:S01]  /*3550*/  ISETP.GT.U32.AND P0, PT, R2, R29, PT ;  /* 0x0000001d0200720c */ /* 0x000fe20003f04070 */
[----:B------:R-:W-:-:S04]  /*3560*/  IMAD.HI.U32 R28, R21, R35, RZ ;  /* 0x00000023151c7227 */ /* 0x000fc800078e00ff */
[----:B------:R-:W-:Y:S01]  /*3570*/  @!P1 IMAD.IADD R49, R49, 0x1, -R2 ;  /* 0x0000000131319824 */ /* 0x000fe200078e0a02 */
[----:B------:R-:W-:Y:S01]  /*3580*/  ISETP.GT.U32.AND P1, PT, R2, R31, PT ;  /* 0x0000001f0200720c */ /* 0x000fe20003f24070 */
[----:B------:R-:W-:-:S04]  /*3590*/  IMAD.HI.U32 R22, R21, R37, RZ ;  /* 0x0000002515167227 */ /* 0x000fc800078e00ff */
[----:B------:R-:W-:Y:S02]  /*35a0*/  IMAD.MOV R28, RZ, RZ, -R28 ;  /* 0x000000ffff1c7224 */ /* 0x000fe400078e0a1c */
[----:B------:R-:W-:Y:S02]  /*35b0*/  IMAD.MOV R22, RZ, RZ, -R22 ;  /* 0x000000ffff167224 */ /* 0x000fe400078e0a16 */
[C---:B------:R-:W-:Y:S02]  /*35c0*/  IMAD R33, R2.reuse, R28, R35 ;  /* 0x0000001c02217224 */ /* 0x040fe400078e0223 */
[C---:B------:R-:W-:Y:S02]  /*35d0*/  IMAD R35, R2.reuse, R22, R37 ;  /* 0x0000001602237224 */ /* 0x040fe400078e0225 */
[--C-:B------:R-:W-:Y:S01]  /*35e0*/  @!P0 IMAD.IADD R29, R29, 0x1, -R2.reuse ;  /* 0x000000011d1d8824 */ /* 0x100fe200078e0a02 */
[C---:B------:R-:W-:Y:S01]  /*35f0*/  ISETP.GT.U32.AND P0, PT, R2.reuse, R33, PT ;  /* 0x000000210200720c */ /* 0x040fe20003f04070 */
[----:B------:R-:W-:Y:S01]  /*3600*/  @!P1 IMAD.IADD R31, R31, 0x1, -R2 ;  /* 0x000000011f1f9824 */ /* 0x000fe200078e0a02 */
[----:B------:R-:W-:Y:S01]  /*3610*/  ISETP.GT.U32.AND P1, PT, R2, R35, PT ;  /* 0x000000230200720c */ /* 0x000fe20003f24070 */
[----:B------:R-:W-:-:S02]  /*3620*/  VIADD R54, R23, 0x4e ;  /* 0x0000004e17367836 */ /* 0x000fc40000000000 */
[----:B------:R-:W-:Y:S02]  /*3630*/  VIADD R55, R23, 0x5e ;  /* 0x0000005e17377836 */ /* 0x000fe40000000000 */
[----:B------:R-:W-:Y:S01]  /*3640*/  @!P4 IMAD.IADD R43, R43, 0x1, -R2 ;  /* 0x000000012b2bc824 */ /* 0x000fe200078e0a02 */
[----:B------:R-:W-:Y:S01]  /*3650*/  IABS R28, R54 ;  /* 0x00000036001c7213 */ /* 0x000fe20000000000 */
[----:B------:R-:W-:Y:S01]  /*3660*/  @!P5 IMAD.MOV R36, RZ, RZ, -R36 ;  /* 0x000000ffff24d224 */ /* 0x000fe200078e0a24 */
[----:B------:R-:W-:Y:S01]  /*3670*/  IABS R38, R55 ;  /* 0x0000003700267213 */ /* 0x000fe20000000000 */
[----:B------:R-:W-:Y:S01]  /*3680*/  VIADD R56, R23, 0x6e ;  /* 0x0000006e17387836 */ /* 0x000fe20000000000 */
[----:B------:R-:W-:Y:S01]  /*3690*/  ISETP.GE.AND P4, PT, R46, RZ, PT ;  /* 0x000000ff2e00720c */ /* 0x000fe20003f86270 */
[--C-:B------:R-:W-:Y:S01]  /*36a0*/  @!P0 IMAD.IADD R33, R33, 0x1, -R2.reuse ;  /* 0x0000000121218824 */ /* 0x100fe200078e0a02 */
[----:B------:R-:W-:Y:S01]  /*36b0*/  ISETP.GE.AND P0, PT, R57, RZ, PT ;  /* 0x000000ff3900720c */ /* 0x000fe20003f06270 */
[----:B------:R-:W-:Y:S01]  /*36c0*/  @!P1 IMAD.IADD R35, R35, 0x1, -R2 ;  /* 0x0000000123239824 */ /* 0x000fe200078e0a02 */
[----:B------:R-:W-:Y:S01]  /*36d0*/  ISETP.GT.U32.AND P1, PT, R2, R49, PT ;  /* 0x000000310200720c */ /* 0x000fe20003f24070 */
[----:B------:R-:W-:Y:S01]  /*36e0*/  VIADD R46, R23, 0x7e ;  /* 0x0000007e172e7836 */ /* 0x000fe20000000000 */
[----:B------:R-:W-:Y:S01]  /*36f0*/  ISETP.GE.AND P5, PT, R42, RZ, PT ;  /* 0x000000ff2a00720c */ /* 0x000fe20003fa6270 */
[----:B------:R-:W-:Y:S01]  /*3700*/  IMAD.HI.U32 R22, R21, R28, RZ ;  /* 0x0000001c15167227 */ /* 0x000fe200078e00ff */
[----:B------:R-:W-:-:S02]  /*3710*/  IABS R40, R56 ;  /* 0x0000003800287213 */ /* 0x000fc40000000000 */
[----:B------:R-:W-:Y:S01]  /*3720*/  IABS R42, R46 ;  /* 0x0000002e002a7213 */ /* 0x000fe20000000000 */
[----:B------:R-:W-:-:S04]  /*3730*/  IMAD.HI.U32 R23, R21, R38, RZ ;  /* 0x0000002615177227 */ /* 0x000fc800078e00ff */
[----:B------:R-:W-:Y:S02]  /*3740*/  IMAD.MOV R37, RZ, RZ, -R22 ;  /* 0x000000ffff257224 */ /* 0x000fe400078e0a16 */
[----:B------:R-:W-:Y:S02]  /*3750*/  IMAD.MOV R39, RZ, RZ, -R23 ;  /* 0x000000ffff277224 */ /* 0x000fe400078e0a17 */
[C---:B------:R-:W-:Y:S02]  /*3760*/  IMAD R23, R2.reuse, R37, R28 ;  /* 0x0000002502177224 */ /* 0x040fe400078e021c */
[C---:B------:R-:W-:Y:S02]  /*3770*/  IMAD R37, R2.reuse, R39, R38 ;  /* 0x0000002702257224 */ /* 0x040fe400078e0226 */
[----:B------:R-:W-:Y:S01]  /*3780*/  @!P0 IMAD.MOV R47, RZ, RZ, -R47 ;  /* 0x000000ffff2f8224 */ /* 0x000fe200078e0a2f */
[C---:B------:R-:W-:Y:S01]  /*3790*/  ISETP.GT.U32.AND P0, PT, R2.reuse, R33, PT ;  /* 0x000000210200720c */ /* 0x040fe20003f04070 */
[----:B------:R-:W-:Y:S01]  /*37a0*/  @!P3 IMAD.MOV R43, RZ, RZ, -R43 ;  /* 0x000000ffff2bb224 */ /* 0x000fe200078e0a2b */
[C---:B------:R-:W-:Y:S01]  /*37b0*/  ISETP.GT.U32.AND P3, PT, R2.reuse, R29, PT ;  /* 0x0000001d0200720c */ /* 0x040fe20003f64070 */
[----:B------:R-:W-:Y:S01]  /*37c0*/  @!P4 IMAD.MOV R45, RZ, RZ, -R45 ;  /* 0x000000ffff2dc224 */ /* 0x000fe200078e0a2d */
[----:B------:R-:W-:Y:S01]  /*37d0*/  ISETP.GT.U32.AND P4, PT, R2, R31, PT ;  /* 0x0000001f0200720c */ /* 0x000fe20003f84070 */
[----:B------:R-:W-:-:S04]  /*37e0*/  IMAD.HI.U32 R26, R21, R40, RZ ;  /* 0x00000028151a7227 */ /* 0x000fc800078e00ff */
[----:B------:R-:W-:-:S04]  /*37f0*/  IMAD.HI.U32 R21, R21, R42, RZ ;  /* 0x0000002a15157227 */ /* 0x000fc800078e00ff */
[----:B------:R-:W-:Y:S01]  /*3800*/  @!P1 IMAD.IADD R49, R49, 0x1, -R2 ;  /* 0x0000000131319824 */ /* 0x000fe200078e0a02 */
[C---:B------:R-:W-:Y:S01]  /*3810*/  ISETP.GT.U32.AND P1, PT, R2.reuse, R37, PT ;  /* 0x000000250200720c */ /* 0x040fe20003f24070 */
[----:B------:R-:W-:Y:S01]  /*3820*/  @!P5 IMAD.MOV R41, RZ, RZ, -R41 ;  /* 0x000000ffff29d224 */ /* 0x000fe200078e0a29 */
[C---:B------:R-:W-:Y:S01]  /*3830*/  ISETP.GT.U32.AND P5, PT, R2.reuse, R35, PT ;  /* 0x000000230200720c */ /* 0x040fe20003fa4070 */
[----:B------:R-:W-:Y:S01]  /*3840*/  @!P6 IMAD.MOV R27, RZ, RZ, -R27 ;  /* 0x000000ffff1be224 */ /* 0x000fe200078e0a1b */
[C---:B------:R-:W-:Y:S01]  /*3850*/  ISETP.GT.U32.AND P6, PT, R2.reuse, R23, PT ;  /* 0x000000170200720c */ /* 0x040fe20003fc4070 */
[----:B------:R-:W-:Y:S02]  /*3860*/  IMAD.MOV R51, RZ, RZ, -R26 ;  /* 0x000000ffff337224 */ /* 0x000fe400078e0a1a */
[----:B------:R-:W-:Y:S01]  /*3870*/  IMAD.MOV R21, RZ, RZ, -R21 ;  /* 0x000000ffff157224 */ /* 0x000fe200078e0a15 */
[----:B------:R-:W1:Y:S01]  /*3880*/  LDS R26, [UR9] ;  /* 0x00000009ff1a7984 */ /* 0x000e620008000800 */
[----:B------:R-:W-:-:S02]  /*3890*/  IMAD R39, R2, R51, R40 ;  /* 0x0000003302277224 */ /* 0x000fc400078e0228 */
[----:B------:R-:W-:Y:S02]  /*38a0*/  IMAD R21, R2, R21, R42 ;  /* 0x0000001502157224 */ /* 0x000fe400078e022a */
[--C-:B------:R-:W-:Y:S01]  /*38b0*/  @!P0 IMAD.IADD R33, R33, 0x1, -R2.reuse ;  /* 0x0000000121218824 */ /* 0x100fe200078e0a02 */
[----:B------:R-:W-:Y:S01]  /*38c0*/  ISETP.GE.AND P0, PT, R44, RZ, PT ;  /* 0x000000ff2c00720c */ /* 0x000fe20003f06270 */
[--C-:B------:R-:W-:Y:S01]  /*38d0*/  @!P3 IMAD.IADD R29, R29, 0x1, -R2.reuse ;  /* 0x000000011d1db824 */ /* 0x100fe200078e0a02 */
[C---:B------:R-:W-:Y:S01]  /*38e0*/  ISETP.GT.U32.AND P3, PT, R2.reuse, R39, PT ;  /* 0x000000270200720c */ /* 0x040fe20003f64070 */
[--C-:B------:R-:W-:Y:S01]  /*38f0*/  @!P4 IMAD.IADD R31, R31, 0x1, -R2.reuse ;  /* 0x000000011f1fc824 */ /* 0x100fe200078e0a02 */
[----:B------:R-:W-:Y:S01]  /*3900*/  ISETP.GT.U32.AND P4, PT, R2, R21, PT ;  /* 0x000000150200720c */ /* 0x000fe20003f84070 */
[--C-:B------:R-:W-:Y:S01]  /*3910*/  @!P1 IMAD.IADD R37, R37, 0x1, -R2.reuse ;  /* 0x0000000125259824 */ /* 0x100fe200078e0a02 */
[----:B------:R-:W-:Y:S01]  /*3920*/  ISETP.GE.AND P1, PT, R52, RZ, PT ;  /* 0x000000ff3400720c */ /* 0x000fe20003f26270 */
[--C-:B------:R-:W-:Y:S01]  /*3930*/  @!P5 IMAD.IADD R35, R35, 0x1, -R2.reuse ;  /* 0x000000012323d824 */ /* 0x100fe200078e0a02 */
[----:B------:R-:W-:Y:S01]  /*3940*/  ISETP.GE.AND P5, PT, R48, RZ, PT ;  /* 0x000000ff3000720c */ /* 0x000fe20003fa6270 */
[----:B------:R-:W-:Y:S01]  /*3950*/  @!P6 IMAD.IADD R23, R23, 0x1, -R2 ;  /* 0x000000011717e824 */ /* 0x000fe200078e0a02 */
[----:B------:R-:W-:Y:S01]  /*3960*/  ISETP.GE.AND P6, PT, R50, RZ, PT ;  /* 0x000000ff3200720c */ /* 0x000fe20003fc6270 */
[----:B------:R-:W-:-:S02]  /*3970*/  IMAD.SHL.U32 R22, R204, 0x200000, RZ ;  /* 0x00200000cc167824 */ /* 0x000fc400078e00ff */
[----:B------:R-:W-:Y:S01]  /*3980*/  @!P0 IMAD.MOV R49, RZ, RZ, -R49 ;  /* 0x000000ffff318224 */ /* 0x000fe200078e0a31 */
[----:B------:R-:W-:Y:S01]  /*3990*/  ISETP.GT.U32.AND P0, PT, R2, R23, PT ;  /* 0x000000170200720c */ /* 0x000fe20003f04070 */
[--C-:B------:R-:W-:Y:S01]  /*39a0*/  @!P3 IMAD.IADD R39, R39, 0x1, -R2.reuse ;  /* 0x000000012727b824 */ /* 0x100fe200078e0a02 */
[----:B------:R-:W-:Y:S01]  /*39b0*/  LOP3.LUT R22, R22, 0x600000, RZ, 0xc0, !PT ;  /* 0x0060000016167812 */ /* 0x000fe200078ec0ff */
[--C-:B------:R-:W-:Y:S01]  /*39c0*/  @!P4 IMAD.IADD R21, R21, 0x1, -R2.reuse ;  /* 0x000000011515c824 */ /* 0x100fe200078e0a02 */
[----:B------:R-:W-:Y:S01]  /*39d0*/  ISETP.GE.AND P3, PT, R53, RZ, PT ;  /* 0x000000ff3500720c */ /* 0x000fe20003f66270 */
[----:B------:R-:W-:Y:S01]  /*39e0*/  @!P1 IMAD.MOV R33, RZ, RZ, -R33 ;  /* 0x000000ffff219224 */ /* 0x000fe200078e0a21 */
[----:B------:R-:W-:Y:S01]  /*39f0*/  ISETP.GE.AND P1, PT, R54, RZ, PT ;  /* 0x000000ff3600720c */ /* 0x000fe20003f26270 */
[----:B------:R-:W-:Y:S01]  /*3a00*/  @!P5 IMAD.MOV R29, RZ, RZ, -R29 ;  /* 0x000000ffff1dd224 */ /* 0x000fe200078e0a1d */
[C---:B------:R-:W-:Y:S01]  /*3a10*/  ISETP.GT.U32.AND P5, PT, R2.reuse, R39, PT ;  /* 0x000000270200720c */ /* 0x040fe20003fa4070 */
[----:B------:R-:W-:Y:S01]  /*3a20*/  @!P6 IMAD.MOV R31, RZ, RZ, -R31 ;  /* 0x000000ffff1fe224 */ /* 0x000fe200078e0a1f */
[----:B------:R-:W-:Y:S01]  /*3a30*/  ISETP.GT.U32.AND P6, PT, R2, R21, PT ;  /* 0x000000150200720c */ /* 0x000fe20003fc4070 */
[----:B------:R-:W-:Y:S01]  /*3a40*/  VIADD R28, R10, 0xffffffe0 ;  /* 0xffffffe00a1c7836 */ /* 0x000fe20000000000 */
[----:B------:R-:W-:Y:S01]  /*3a50*/  R2UR UR10, R22 ;  /* 0x00000000160a72ca */ /* 0x000fe200000e0000 */
[----:B------:R-:W-:Y:S01]  /*3a60*/  @!P0 IMAD.IADD R23, R23, 0x1, -R2 ;  /* 0x0000000117178824 */ /* 0x000fe200078e0a02 */
[----:B------:R-:W-:Y:S01]  /*3a70*/  ISETP.GT.U32.AND P4, PT, R2, R37, PT ;  /* 0x000000250200720c */ /* 0x000fe20003f84070 */
[----:B------:R-:W-:Y:S01]  /*3a80*/  VIADD R22, R10, 0xfffffff0 ;  /* 0xfffffff00a167836 */ /* 0x000fe20000000000 */
[----:B------:R-:W2:Y:S01]  /*3a90*/  LDC.64 R52, c[0x0][0x3a8] ;  /* 0x0000ea00ff347b82 */ /* 0x000ea20000000a00 */
[----:B------:R-:W-:-:S07]  /*3aa0*/  @!P3 IMAD.MOV R35, RZ, RZ, -R35 ;  /* 0x000000ffff23b224 */ /* 0x000fce00078e0a23 */
[----:B------:R-:W-:Y:S01]  /*3ab0*/  BAR.SYNC.DEFER_BLOCKING 0x0 ;  /* 0x0000000000007b1d */ /* 0x000fe20000010000 */
[----:B------:R-:W-:Y:S01]  /*3ac0*/  @!P1 IMAD.MOV R23, RZ, RZ, -R23 ;  /* 0x000000ffff179224 */ /* 0x000fe200078e0a17 */
[----:B------:R-:W-:Y:S01]  /*3ad0*/  ISETP.GE.U32.AND P1, PT, R28, 0x7fffffa1, PT ;  /* 0x7fffffa11c00780c */ /* 0x000fe20003f26070 */
[--C-:B------:R-:W-:Y:S01]  /*3ae0*/  @!P5 IMAD.IADD R39, R39, 0x1, -R2.reuse ;  /* 0x000000012727d824 */ /* 0x100fe200078e0a02 */
[----:B------:R-:W-:Y:S01]  /*3af0*/  ISETP.GE.AND P5, PT, R46, RZ, PT ;  /* 0x000000ff2e00720c */ /* 0x000fe20003fa6270 */
[--C-:B------:R-:W-:Y:S01]  /*3b00*/  @!P6 IMAD.IADD R21, R21, 0x1, -R2.reuse ;  /* 0x000000011515e824 */ /* 0x100fe200078e0a02 */
[----:B------:R-:W-:Y:S01]  /*3b10*/  ISETP.GE.U32.AND P6, PT, R22, 0x7fffffb1, PT ;  /* 0x7fffffb11600780c */ /* 0x000fe20003fc6070 */
[----:B------:R-:W-:Y:S01]  /*3b20*/  IMAD.MOV.U32 R22, RZ, RZ, R3 ;  /* 0x000000ffff167224 */ /* 0x000fe200078e0003 */
[----:B------:R-:W-:Y:S01]  /*3b30*/  SEL R3, RZ, 0x1, P1 ;  /* 0x00000001ff037807 */ /* 0x000fe20000800000 */
[----:B------:R-:W-:Y:S01]  /*3b40*/  @!P4 IMAD.IADD R37, R37, 0x1, -R2 ;  /* 0x000000012525c824 */ /* 0x000fe200078e0a02 */
[----:B------:R-:W-:Y:S01]  /*3b50*/  ISETP.GE.AND P0, PT, R56, RZ, PT ;  /* 0x000000ff3800720c */ /* 0x000fe20003f06270 */
[----:B------:R-:W-:Y:S01]  /*3b60*/  VIADD R2, R10, 0xffffffff ;  /* 0xffffffff0a027836 */ /* 0x000fe20000000000 */
[----:B------:R-:W-:Y:S01]  /*3b70*/  ISETP.GE.AND P3, PT, R55, RZ, PT ;  /* 0x000000ff3700720c */ /* 0x000fe20003f66270 */
[----:B------:R-:W-:Y:S01]  /*3b80*/  IMAD.IADD R3, R3, 0x1, R14 ;  /* 0x0000000103037824 */ /* 0x000fe200078e020e */
[----:B------:R-:W-:-:S02]  /*3b90*/  ISETP.GE.AND P4, PT, R58, RZ, PT ;  /* 0x000000ff3a00720c */ /* 0x000fc40003f86270 */
[----:B-1----:R-:W-:Y:S01]  /*3ba0*/  R2UR UR8, R26 ;  /* 0x000000001a0872ca */ /* 0x002fe200000e0000 */
[----:B------:R-:W-:Y:S01]  /*3bb0*/  @!P5 IMAD.MOV R21, RZ, RZ, -R21 ;  /* 0x000000ffff15d224 */ /* 0x000fe200078e0a15 */
[----:B------:R-:W-:Y:S01]  /*3bc0*/  LOP3.LUT R3, R3, 0x3, RZ, 0xc0, !PT ;  /* 0x0000000303037812 */ /* 0x000fe200078ec0ff */
[----:B------:R-:W-:Y:S01]  /*3bd0*/  VIADD R26, R10, 0xfffffffe ;  /* 0xfffffffe0a1a7836 */ /* 0x000fe20000000000 */
[----:B------:R-:W-:Y:S02]  /*3be0*/  ISETP.NE.AND P5, PT, R24, RZ, PT ;  /* 0x000000ff1800720c */ /* 0x000fe40003fa5270 */
[----:B------:R-:W-:Y:S01]  /*3bf0*/  IADD3 R3, PT, PT, R3, R5, R4 ;  /* 0x0000000503037210 */ /* 0x000fe20007ffe004 */
[----:B------:R-:W-:Y:S01]  /*3c00*/  @!P0 IMAD.MOV R39, RZ, RZ, -R39 ;  /* 0x000000ffff278224 */ /* 0x000fe200078e0a27 */
[----:B------:R-:W-:Y:S01]  /*3c10*/  ISETP.NE.AND P0, PT, R25, RZ, PT ;  /* 0x000000ff1900720c */ /* 0x000fe20003f05270 */
[----:B------:R-:W-:Y:S01]  /*3c20*/  @!P3 IMAD.MOV R37, RZ, RZ, -R37 ;  /* 0x000000ffff25b224 */ /* 0x000fe200078e0a25 */
[----:B------:R-:W-:Y:S01]  /*3c30*/  LOP3.LUT R5, R3, 0xf, RZ, 0xc0, !PT ;  /* 0x0000000f03057812 */ /* 0x000fe200078ec0ff */
[----:B------:R-:W-:Y:S01]  /*3c40*/  @!P4 IMAD.MOV R22, RZ, RZ, -R22 ;  /* 0x000000ffff16c224 */ /* 0x000fe200078e0a16 */
[----:B------:R-:W-:-:S02]  /*3c50*/  LOP3.LUT R3, R8, 0xf00, RZ, 0xe2, !PT ;  /* 0x00000f0008037812 */ /* 0x000fc400078ee2ff */
[----:B------:R-:W-:Y:S01]  /*3c60*/  LOP3.LUT R25, RZ, R25, RZ, 0x33, !PT ;  /* 0x00000019ff197212 */ /* 0x000fe200078e33ff */
[----:B------:R-:W-:Y:S01]  /*3c70*/  IMAD R5, R6, 0x10, R5 ;  /* 0x0000001006057824 */ /* 0x000fe200078e0205 */
[----:B------:R-:W-:Y:S01]  /*3c80*/  ISETP.GE.U32.AND P3, PT, R26, 0x7fffffbf, PT ;  /* 0x7fffffbf1a00780c */ /* 0x000fe20003f66070 */
[----:B------:R-:W-:Y:S01]  /*3c90*/  IMAD R3, R12, 0x1000, R3 ;  /* 0x000010000c037824 */ /* 0x000fe200078e0203 */
[----:B------:R-:W-:Y:S02]  /*3ca0*/  ISETP.GE.U32.AND P4, PT, R2, 0x7fffffc0, PT ;  /* 0x7fffffc00200780c */ /* 0x000fe40003f86070 */
[C---:B------:R-:W-:Y:S02]  /*3cb0*/  SEL R143, R25.reuse, R27, !P0 ;  /* 0x0000001b198f7207 */ /* 0x040fe40004000000 */
[C---:B------:R-:W-:Y:S02]  /*3cc0*/  SEL R147, R25.reuse, R147, !P0 ;  /* 0x0000009319937207 */ /* 0x040fe40004000000 */
[----:B------:R-:W-:-:S02]  /*3cd0*/  SEL R148, R25, R148, !P0 ;  /* 0x0000009419947207 */ /* 0x000fc40004000000 */
[C---:B------:R-:W-:Y:S02]  /*3ce0*/  SEL R150, R25.reuse, R150, !P0 ;  /* 0x0000009619967207 */ /* 0x040fe40004000000 */
[C---:B------:R-:W-:Y:S02]  /*3cf0*/  SEL R151, R25.reuse, R151, !P0 ;  /* 0x0000009719977207 */ /* 0x040fe40004000000 */
[C---:B------:R-:W-:Y:S02]  /*3d00*/  SEL R152, R25.reuse, R152, !P0 ;  /* 0x0000009819987207 */ /* 0x040fe40004000000 */
        /* <DEDUP_REMOVED lines=57> */
[----:B------:R-:W-:Y:S02]  /*40a0*/  SEL R98, R25, R21, !P0 ;  /* 0x0000001519627207 */ /* 0x000fe40004000000 */
[----:B------:R-:W-:Y:S01]  /*40b0*/  @!P5 LOP3.LUT R22, RZ, R24, RZ, 0x33, !PT ;  /* 0x00000018ff16d212 */ /* 0x000fe200078e33ff */
[----:B--2-4-:R-:W-:Y:S06]  /*40c0*/  BRA.U UP0, `(.L_x_5) ;  /* 0x0000000100187547 */ /* 0x014fec000b800000 */
[----:B------:R-:W-:Y:S01]  /*40d0*/  ELECT P0, URZ, PT ;  /* 0x0000000000ff782f */ /* 0x000fe20003800000 */
[----:B------:R-:W-:Y:S01]  /*40e0*/  IMAD.MOV.U32 R2, RZ, RZ, 0x1 ;  /* 0x00000001ff027424 */ /* 0x000fe200078e00ff */
[----:B------:R-:W-:Y:S01]  /*40f0*/  UMOV UR4, 0x40 ;  /* 0x0000004000047882 */ /* 0x000fe20000000000 */
[----:B------:R-:W-:Y:S01]  /*4100*/  UVIRTCOUNT.DEALLOC.SMPOOL 0x80 ;  /* 0x000000800000784c */ /* 0x000fe20000000000 */
[----:B------:R-:W-:-:S09]  /*4110*/  ULEA UR4, UR5, UR4, 0x18 ;  /* 0x0000000405047291 */ /* 0x000fd2000f8ec0ff */
[----:B------:R1:W-:Y:S03]  /*4120*/  @P0 STS.U8 [UR4], R2 ;  /* 0x00000002ff000988 */ /* 0x0003e60008000004 */
.L_x_5:
[----:B------:R-:W-:Y:S01]  /*4130*/  UIADD3 UR10, UPT, UPT, UR8, UR10, URZ ;  /* 0x0000000a080a7290 */ /* 0x000fe2000fffe0ff */
[----:B------:R-:W-:Y:S01]  /*4140*/  IMAD R36, R22, R11, RZ ;  /* 0x0000000b16247224 */ /* 0x000fe200078e02ff */
[----:B------:R-:W-:Y:S01]  /*4150*/  VOTEU.ALL UP1, P2 ;  /* 0x0000000000ff7886 */ /* 0x000fe20001020000 */
[----:B------:R-:W-:Y:S01]  /*4160*/  UIADD3 UR11, UPT, UPT, UR9, 0x8000, URZ ;  /* 0x00008000090b7890 */ /* 0x000fe2000fffe0ff */
[----:B-1----:R-:W-:Y:S01]  /*4170*/  LOP3.LUT R2, R5, 0xff, RZ, 0xc0, !PT ;  /* 0x000000ff05027812 */ /* 0x002fe200078ec0ff */
[----:B------:R-:W-:Y:S01]  /*4180*/  VOTEU.ALL UP2, P2 ;  /* 0x0000000000ff7886 */ /* 0x000fe20001040000 */
[----:B------:R-:W-:Y:S01]  /*4190*/  IMAD.SHL.U32 R38, R36, 0x2, RZ ;  /* 0x0000000224267824 */ /* 0x000fe200078e00ff */
[----:B------:R-:W-:-:S04]  /*41a0*/  @!UP1 UIADD3 UR4, UPT, UPT, -UR6, 0x100000, URZ ;  /* 0x0010000006049890 */ /* 0x000fc8000fffe1ff */
[----:B------:R-:W-:Y:S02]  /*41b0*/  @!UP1 USHF.L.U32 UR5, UR4, 0xb, URZ ;  /* 0x0000000b04059899 */ /* 0x000fe400080006ff */
[----:B------:R-:W-:Y:S01]  /*41c0*/  @!UP1 USHF.L.U32 UR4, UR4, 0x1, URZ ;  /* 0x0000000104049899 */ /* 0x000fe200080006ff */
[----:B------:R-:W-:Y:S01]  /*41d0*/  IMAD R23, R52, 0x1e, RZ ;  /* 0x0000001e34177824 */ /* 0x000fe200078e02ff */
[----:B------:R-:W-:Y:S01]  /*41e0*/  STTM.x128 tmem[UR10], RZ ;  /* 0x000000ff000079ed */ /* 0x000fe200083c000a */
[----:B------:R-:W1:Y:S02]  /*41f0*/  FENCE.VIEW.ASYNC.T ;  /* 0x00000000000073c6 */ /* 0x000e640000000200 */
[----:B-1----:R-:W-:Y:S01]  /*4200*/  BAR.SYNC.DEFER_BLOCKING 0x0 ;  /* 0x0000000000007b1d */ /* 0x002fe20000010000 */
[----:B------:R-:W-:Y:S01]  /*4210*/  IMAD.IADD R2, R3, 0x1, R2 ;  /* 0x0000000103027824 */ /* 0x000fe200078e0202 */
[----:B------:R-:W-:Y:S02]  /*4220*/  IADD3 R54, P0, PT, R38, UR12, RZ ;  /* 0x0000000c26367c10 */ /* 0x000fe4000ff1e0ff */
[----:B------:R-:W-:-:S02]  /*4230*/  PRMT R205, RZ, 0x7610, R205 ;  /* 0x00007610ffcd7816 */ /* 0x000fc400000000cd */
[----:B------:R-:W-:Y:S01]  /*4240*/  LEA.HI.X.SX32 R55, R36, UR13, 0x1, P0 ;  /* 0x0000000d24377c11 */ /* 0x000fe200080f0eff */
[----:B------:R-:W1:Y:S02]  /*4250*/  FENCE.VIEW.ASYNC.S ;  /* 0x00000000000073c6 */ /* 0x000e640000000000 */
[----:B-1----:R1:W2:Y:S02]  /*4260*/  @!UP2 SYNCS.EXCH.64 URZ, [UR11], UR4 ;  /* 0x000000040bffa5b2 */ /* 0x0022a40008000100 */
[----:B--2---:R-:W-:Y:S01]  /*4270*/  BAR.SYNC.DEFER_BLOCKING 0x0 ;  /* 0x0000000000007b1d */ /* 0x004fe20000010000 */
[----:B------:R-:W-:Y:S01]  /*4280*/  LOP3.LUT R11, R2, 0xffff, RZ, 0xc0, !PT ;  /* 0x0000ffff020b7812 */ /* 0x000fe200078ec0ff */
[C---:B------:R-:W-:Y:S01]  /*4290*/  IMAD.SHL.U32 R2, R52.reuse, 0x2, RZ ;  /* 0x0000000234027824 */ /* 0x040fe200078e00ff */
[----:B------:R-:W-:Y:S01]  /*42a0*/  IADD3 R8, P0, PT, R23, R54, RZ ;  /* 0x0000003617087210 */ /* 0x000fe20007f1e0ff */
[----:B------:R-:W-:Y:S02]  /*42b0*/  IMAD R3, R52, 0xf, RZ ;  /* 0x0000000f34037824 */ /* 0x000fe400078e02ff */
[----:B------:R-:W-:Y:S01]  /*42c0*/  VIADD R5, R10, 0xfffffffd ;  /* 0xfffffffd0a057836 */ /* 0x000fe20000000000 */
[----:B------:R-:W-:-:S02]  /*42d0*/  SHF.R.U32.HI R6, RZ, 0xe, R11 ;  /* 0x0000000eff067819 */ /* 0x000fc4000001160b */
[----:B------:R-:W-:Y:S02]  /*42e0*/  LEA.HI.X.SX32 R9, R3, R55, 0x1, P0 ;  /* 0x0000003703097211 */ /* 0x000fe400000f0eff */
[----:B------:R-:W-:Y:S02]  /*42f0*/  ISETP.GE.U32.AND P0, PT, R5, 0x7fffffbe, PT ;  /* 0x7fffffbe0500780c */ /* 0x000fe40003f06070 */
[----:B------:R-:W-:Y:S02]  /*4300*/  PRMT R192, RZ, 0x7610, R192 ;  /* 0x00007610ffc07816 */ /* 0x000fe400000000c0 */
[----:B------:R-:W-:Y:S01]  /*4310*/  PRMT R206, RZ, 0x7610, R206 ;  /* 0x00007610ffce7816 */ /* 0x000fe200000000ce */
[----:B------:R-:W-:Y:S02]  /*4320*/  IMAD R25, R52, 0x22, RZ ;  /* 0x0000002234197824 */ /* 0x000fe400078e02ff */
[----:B------:R-:W-:Y:S01]  /*4330*/  VIADD R12, R10, 0xfffffffb ;  /* 0xfffffffb0a0c7836 */ /* 0x000fe20000000000 */
[----:B------:R-:W-:Y:S01]  /*4340*/  PRMT R207, RZ, 0x7610, R207 ;  /* 0x00007610ffcf7816 */ /* 0x000fe200000000cf */
[----:B------:R-:W-:-:S02]  /*4350*/  IMAD R41, R52, 0x24, RZ ;  /* 0x0000002434297824 */ /* 0x000fc400078e02ff */
[C---:B------:R-:W-:Y:S02]  /*4360*/  IMAD.SHL.U32 R225, R52.reuse, 0x4, RZ ;  /* 0x0000000434e17824 */ /* 0x040fe400078e00ff */
[----:B------:R-:W-:Y:S01]  /*4370*/  IMAD R47, R52, 0x12, RZ ;  /* 0x00000012342f7824 */ /* 0x000fe200078e02ff */
[----:B0-----:R-:W5:Y:S01]  /*4380*/  @!P4 LDG.E.U16 R205, desc[UR22][R54.64] ;  /* 0x0000001636cdc981 */ /* 0x001f62000c1e1500 */
[----:B------:R-:W-:Y:S01]  /*4390*/  IADD3 R4, P4, PT, R2, R54, RZ ;  /* 0x0000003602047210 */ /* 0x000fe20007f9e0ff */
[C---:B------:R-:W-:Y:S01]  /*43a0*/  IMAD R3, R52.reuse, 0x11, RZ ;  /* 0x0000001134037824 */ /* 0x040fe200078e02ff */
[----:B------:R-:W-:Y:S01]  /*43b0*/  PRMT R199, RZ, 0x7610, R199 ;  /* 0x00007610ffc77816 */ /* 0x000fe200000000c7 */
[----:B------:R-:W5:Y:S01]  /*43c0*/  @!P6 LDG.E.U16 R192, desc[UR22][R8.64] ;  /* 0x0000001608c0e981 */ /* 0x000f62000c1e1500 */
[C---:B------:R-:W-:Y:S01]  /*43d0*/  LEA.HI.X.SX32 R5, R52.reuse, R55, 0x1, P4 ;  /* 0x0000003734057211 */ /* 0x040fe200020f0eff */
[----:B------:R-:W-:Y:S01]  /*43e0*/  IMAD R29, R52, 0x26, RZ ;  /* 0x00000026341d7824 */ /* 0x000fe200078e02ff */
[----:B------:R-:W-:-:S02]  /*43f0*/  LOP3.LUT P4, RZ, R6, 0x1, RZ, 0xc0, !PT ;  /* 0x0000000106ff7812 */ /* 0x000fc4000788c0ff */
[----:B------:R-:W-:Y:S01]  /*4400*/  PRMT R190, RZ, 0x7610, R190 ;  /* 0x00007610ffbe7816 */ /* 0x000fe200000000be */
[----:B------:R0:W5:Y:S01]  /*4410*/  @!P3 LDG.E.U16 R206, desc[UR22][R4.64] ;  /* 0x0000001604ceb981 */ /* 0x000162000c1e1500 */
[CC--:B------:R-:W-:Y:S01]  /*4420*/  LEA R6, P3, R52.reuse, R54.reuse, 0x2 ;  /* 0x0000003634067211 */ /* 0x0c0fe200078610ff */
[C---:B------:R-:W-:Y:S01]  /*4430*/  IMAD R27, R52.reuse, 0x28, RZ ;  /* 0x00000028341b7824 */ /* 0x040fe200078e02ff */
[----:B------:R-:W-:Y:S01]  /*4440*/  IADD3 R14, P6, PT, R25, R54, RZ ;  /* 0x00000036190e7210 */ /* 0x000fe20007fde0ff */
[----:B------:R-:W-:Y:S01]  /*4450*/  IMAD R18, R52, 0xa, RZ ;  /* 0x0000000a34127824 */ /* 0x000fe200078e02ff */
[----:B------:R-:W-:Y:S02]  /*4460*/  ISETP.GE.U32.AND P5, PT, R12, 0x7fffffbc, PT ;  /* 0x7fffffbc0c00780c */ /* 0x000fe40003fa6070 */
[----:B------:R-:W-:Y:S01]  /*4470*/  PRMT R196, RZ, 0x7610, R196 ;  /* 0x00007610ffc47816 */ /* 0x000fe200000000c4 */
[----:B------:R-:W-:Y:S01]  /*4480*/  IMAD R45, R52, 0x2a, RZ ;  /* 0x0000002a342d7824 */ /* 0x000fe200078e02ff */
[----:B------:R-:W-:Y:S01]  /*4490*/  PRMT R12, RZ, 0x7610, R12 ;  /* 0x00007610ff0c7816 */ /* 0x000fe2000000000c */
[----:B------:R-:W-:Y:S01]  /*44a0*/  VIADD R17, R10, 0xfffffffa ;  /* 0xfffffffa0a117836 */ /* 0x000fe20000000000 */
[----:B------:R-:W-:-:S02]  /*44b0*/  LEA.HI.X.SX32 R7, R2, R55, 0x1, P3 ;  /* 0x0000003702077211 */ /* 0x000fc400018f0eff */
[----:B------:R-:W-:Y:S01]  /*44c0*/  PRMT R191, RZ, 0x7610, R191 ;  /* 0x00007610ffbf7816 */ /* 0x000fe200000000bf */
[C---:B------:R-:W-:Y:S01]  /*44d0*/  IMAD R65, R52.reuse, 0x2c, RZ ;  /* 0x0000002c34417824 */ /* 0x040fe200078e02ff */
[----:B------:R-:W-:Y:S01]  /*44e0*/  LEA.HI.X.SX32 R15, R3, R55, 0x1, P6 ;  /* 0x00000037030f7211 */ /* 0x000fe200030f0eff */
[----:B------:R2:W5:Y:S01]  /*44f0*/  @!P0 LDG.E.U16 R207, desc[UR22][R6.64] ;  /* 0x0000001606cf8981 */ /* 0x000562000c1e1500 */
[----:B------:R-:W-:Y:S01]  /*4500*/  SHF.R.U32.HI R13, RZ, 0xd, R11 ;  /* 0x0000000dff0d7819 */ /* 0x000fe2000001160b */
[C---:B------:R-:W-:Y:S01]  /*4510*/  IMAD R227, R52.reuse, 0x5, RZ ;  /* 0x0000000534e37824 */ /* 0x040fe200078e02ff */
[CC--:B0-----:R-:W-:Y:S01]  /*4520*/  LEA R4, P0, R52.reuse, R54.reuse, 0x3 ;  /* 0x0000003634047211 */ /* 0x0c1fe200078018ff */
[----:B------:R0:W5:Y:S01]  /*4530*/  @P4 LDG.E.U16 R12, desc[UR22][R14.64] ;  /* 0x000000160e0c4981 */ /* 0x000162000c1e1500 */
[----:B------:R-:W-:Y:S02]  /*4540*/  LOP3.LUT P3, RZ, R13, 0x1, RZ, 0xc0, !PT ;  /* 0x000000010dff7812 */ /* 0x000fe4000786c0ff */
[----:B------:R-:W-:Y:S01]  /*4550*/  PRMT R200, RZ, 0x7610, R200 ;  /* 0x00007610ffc87816 */ /* 0x000fe200000000c8 */
[----:B------:R-:W-:Y:S01]  /*4560*/  IMAD R43, R52, 0x2e, RZ ;  /* 0x0000002e342b7824 */ /* 0x000fe200078e02ff */
[----:B------:R-:W-:-:S02]  /*4570*/  IADD3 R8, P4, PT, R41, R54, RZ ;  /* 0x0000003629087210 */ /* 0x000fc40007f9e0ff */
[----:B------:R-:W-:Y:S01]  /*4580*/  PRMT R188, RZ, 0x7610, R188 ;  /* 0x00007610ffbc7816 */ /* 0x000fe200000000bc */
[----:B------:R-:W-:Y:S01]  /*4590*/  IMAD R19, R52, 0x18, RZ ;  /* 0x0000001834137824 */ /* 0x000fe200078e02ff */
[----:B------:R-:W-:Y:S01]  /*45a0*/  SHF.R.U32.HI R13, RZ, 0xc, R11 ;  /* 0x0000000cff0d7819 */ /* 0x000fe2000001160b */
[----:B------:R-:W-:Y:S01]  /*45b0*/  VIADD R3, R10, 0xfffffff5 ;  /* 0xfffffff50a037836 */ /* 0x000fe20000000000 */
[-C--:B------:R-:W-:Y:S01]  /*45c0*/  LEA.HI.X.SX32 R5, R225, R55.reuse, 0x1, P0 ;  /* 0x00000037e1057211 */ /* 0x080fe200000f0eff */
[C---:B------:R-:W-:Y:S01]  /*45d0*/  IMAD R223, R52.reuse, 0xc, RZ ;  /* 0x0000000c34df7824 */ /* 0x040fe200078e02ff */
[----:B------:R-:W-:Y:S02]  /*45e0*/  LEA.HI.X.SX32 R9, R47, R55, 0x1, P4 ;  /* 0x000000372f097211 */ /* 0x000fe400020f0eff */
[----:B------:R-:W-:Y:S01]  /*45f0*/  PRMT R194, RZ, 0x7610, R194 ;  /* 0x00007610ffc27816 */ /* 0x000fe200000000c2 */
[----:B------:R3:W5:Y:S01]  /*4600*/  @!P5 LDG.E.U16 R199, desc[UR22][R4.64] ;  /* 0x0000001604c7d981 */ /* 0x000762000c1e1500 */
[----:B------:R-:W-:Y:S01]  /*4610*/  LOP3.LUT P4, RZ, R13, 0x1, RZ, 0xc0, !PT ;  /* 0x000000010dff7812 */ /* 0x000fe2000788c0ff */
[----:B------:R-:W-:Y:S01]  /*4620*/  IMAD R31, R52, 0x30, RZ ;  /* 0x00000030341f7824 */ /* 0x000fe200078e02ff */
[----:B------:R-:W-:-:S02]  /*4630*/  PRMT R13, RZ, 0x7610, R13 ;  /* 0x00007610ff0d7816 */ /* 0x000fc4000000000d */
[----:B------:R-:W-:Y:S01]  /*4640*/  PRMT R189, RZ, 0x7610, R189 ;  /* 0x00007610ffbd7816 */ /* 0x000fe200000000bd */
[C---:B------:R-:W-:Y:S01]  /*4650*/  IMAD R33, R52.reuse, 0x32, RZ ;  /* 0x0000003234217824 */ /* 0x040fe200078e02ff */
[----:B------:R-:W-:Y:S01]  /*4660*/  ISETP.GE.U32.AND P0, PT, R3, 0x7fffffb6, PT ;  /* 0x7fffffb60300780c */ /* 0x000fe20003f06070 */
[C---:B------:R-:W-:Y:S01]  /*4670*/  IMAD R3, R52.reuse, 0x13, RZ ;  /* 0x0000001334037824 */ /* 0x040fe200078e02ff */
[--C-:B--2---:R-:W-:Y:S01]  /*4680*/  SHF.R.U32.HI R7, RZ, 0xb, R11.reuse ;  /* 0x0000000bff077819 */ /* 0x104fe2000001160b */
[----:B------:R2:W5:Y:S01]  /*4690*/  @P3 LDG.E.U16 R13, desc[UR22][R8.64] ;  /* 0x00000016080d3981 */ /* 0x000562000c1e1500 */
[----:B------:R-:W-:Y:S01]  /*46a0*/  IADD3 R6, P5, PT, R29, R54, RZ ;  /* 0x000000361d067210 */ /* 0x000fe20007fbe0ff */
[C---:B0-----:R-:W-:Y:S01]  /*46b0*/  IMAD R15, R52.reuse, 0x14, RZ ;  /* 0x00000014340f7824 */ /* 0x041fe200078e02ff */
[----:B------:R-:W-:Y:S01]  /*46c0*/  LOP3.LUT P3, RZ, R7, 0x1, RZ, 0xc0, !PT ;  /* 0x0000000107ff7812 */ /* 0x000fe2000786c0ff */
[C---:B------:R-:W-:Y:S01]  /*46d0*/  IMAD R229, R52.reuse, 0x6, RZ ;  /* 0x0000000634e57824 */ /* 0x040fe200078e02ff */
[----:B------:R-:W-:Y:S01]  /*46e0*/  LEA.HI.X.SX32 R7, R3, R55, 0x1, P5 ;  /* 0x0000003703077211 */ /* 0x000fe200028f0eff */
[----:B------:R-:W-:Y:S01]  /*46f0*/  IMAD R221, R52, 0x3, RZ ;  /* 0x0000000334dd7824 */ /* 0x000fe200078e02ff */
[----:B------:R-:W-:-:S02]  /*4700*/  SHF.R.U32.HI R3, RZ, 0xf, R11 ;  /* 0x0000000fff037819 */ /* 0x000fc4000001160b */
[----:B------:R-:W-:Y:S01]  /*4710*/  PRMT R201, RZ, 0x7610, R201 ;  /* 0x00007610ffc97816 */ /* 0x000fe200000000c9 */
[----:B------:R0:W5:Y:S01]  /*4720*/  @P4 LDG.E.U16 R190, desc[UR22][R6.64] ;  /* 0x0000001606be4981 */ /* 0x000162000c1e1500 */
[-C--:B---3--:R-:W-:Y:S01]  /*4730*/  IADD3 R4, P5, PT, R15, R54.reuse, RZ ;  /* 0x000000360f047210 */ /* 0x088fe20007fbe0ff */
[C---:B------:R-:W-:Y:S01]  /*4740*/  IMAD R35, R52.reuse, 0x36, RZ ;  /* 0x0000003634237824 */ /* 0x040fe200078e02ff */
[----:B--2---:R-:W-:Y:S02]  /*4750*/  IADD3 R8, P6, PT, R27, R54, RZ ;  /* 0x000000361b087210 */ /* 0x004fe40007fde0ff */
[----:B------:R-:W-:Y:S01]  /*4760*/  PRMT R208, RZ, 0x7610, R208 ;  /* 0x00007610ffd07816 */ /* 0x000fe200000000d0 */
[C---:B------:R-:W-:Y:S01]  /*4770*/  IMAD R61, R52.reuse, 0x34, RZ ;  /* 0x00000034343d7824 */ /* 0x040fe200078e02ff */
[----:B------:R-:W-:Y:S01]  /*4780*/  LOP3.LUT P4, RZ, R3, 0x1, RZ, 0xc0, !PT ;  /* 0x0000000103ff7812 */ /* 0x000fe2000788c0ff */
[----:B------:R-:W-:Y:S01]  /*4790*/  IMAD R21, R52, 0x1b, RZ ;  /* 0x0000001b34157824 */ /* 0x000fe200078e02ff */
[----:B------:R-:W-:Y:S01]  /*47a0*/  LEA.HI.X.SX32 R5, R18, R55, 0x1, P5 ;  /* 0x0000003712057211 */ /* 0x000fe200028f0eff */
[----:B------:R-:W-:Y:S01]  /*47b0*/  VIADD R22, R10, 0xfffffff1 ;  /* 0xfffffff10a167836 */ /* 0x000fe20000000000 */
[----:B------:R-:W-:-:S02]  /*47c0*/  SHF.R.U32.HI R3, RZ, 0xa, R11 ;  /* 0x0000000aff037819 */ /* 0x000fc4000001160b */
[----:B------:R-:W-:Y:S01]  /*47d0*/  PRMT R63, RZ, 0x7610, R63 ;  /* 0x00007610ff3f7816 */ /* 0x000fe2000000003f */
[----:B------:R-:W5:Y:S01]  /*47e0*/  @!P0 LDG.E.U16 R196, desc[UR22][R4.64] ;  /* 0x0000001604c48981 */ /* 0x000f62000c1e1500 */
[-C--:B------:R-:W-:Y:S01]  /*47f0*/  LEA.HI.X.SX32 R9, R15, R55.reuse, 0x1, P6 ;  /* 0x000000370f097211 */ /* 0x080fe200030f0eff */
[C---:B------:R-:W-:Y:S01]  /*4800*/  IMAD R217, R52.reuse, 0xe, RZ ;  /* 0x0000000e34d97824 */ /* 0x040fe200078e02ff */
[----:B------:R-:W-:Y:S01]  /*4810*/  LOP3.LUT P6, RZ, R3, 0x1, RZ, 0xc0, !PT ;  /* 0x0000000103ff7812 */ /* 0x000fe200078cc0ff */
[C---:B------:R-:W-:Y:S01]  /*4820*/  IMAD.SHL.U32 R3, R52.reuse, 0x10, RZ ;  /* 0x0000001034037824 */ /* 0x040fe200078e00ff */
[----:B------:R-:W-:Y:S02]  /*4830*/  PRMT R14, RZ, 0x7610, R14 ;  /* 0x00007610ff0e7816 */ /* 0x000fe4000000000e */
[----:B------:R-:W-:Y:S01]  /*4840*/  PRMT R62, RZ, 0x7610, R62 ;  /* 0x00007610ff3e7816 */ /* 0x000fe2000000003e */
[C---:B------:R-:W-:Y:S01]  /*4850*/  IMAD R49, R52.reuse, 0x1c, RZ ;  /* 0x0000001c34317824 */ /* 0x040fe200078e02ff */
[CC--:B0-----:R-:W-:Y:S01]  /*4860*/  LEA R6, P0, R52.reuse, R54.reuse, 0x5 ;  /* 0x0000003634067211 */ /* 0x0c1fe200078028ff */
[C---:B------:R-:W-:Y:S01]  /*4870*/  IMAD R15, R52.reuse, 0x15, RZ ;  /* 0x00000015340f7824 */ /* 0x040fe200078e02ff */
[----:B------:R-:W-:Y:S01]  /*4880*/  IADD3 R16, P5, PT, R45, R54, RZ ;  /* 0x000000362d107210 */ /* 0x000fe20007fbe0ff */
[----:B------:R0:W5:Y:S01]  /*4890*/  @P3 LDG.E.U16 R14, desc[UR22][R8.64] ;  /* 0x00000016080e3981 */ /* 0x000162000c1e1500 */
[----:B------:R-:W-:Y:S01]  /*48a0*/  LEA.HI.X.SX32 R7, R3, R55, 0x1, P0 ;  /* 0x0000003703077211 */ /* 0x000fe200000f0eff */
[----:B------:R-:W-:Y:S01]  /*48b0*/  IMAD R231, R52, 0x7, RZ ;  /* 0x0000000734e77824 */ /* 0x000fe200078e02ff */
[----:B------:R-:W-:-:S02]  /*48c0*/  SHF.R.U32.HI R3, RZ, 0x9, R11 ;  /* 0x00000009ff037819 */ /* 0x000fc4000001160b */
[----:B------:R-:W-:Y:S01]  /*48d0*/  PRMT R193, RZ, 0x7610, R193 ;  /* 0x00007610ffc17816 */ /* 0x000fe200000000c1 */
[----:B------:R2:W5:Y:S01]  /*48e0*/  @P4 LDG.E.U16 R191, desc[UR22][R6.64] ;  /* 0x0000001606bf4981 */ /* 0x000562000c1e1500 */
[----:B------:R-:W-:Y:S01]  /*48f0*/  ISETP.GE.U32.AND P3, PT, R17, 0x7fffffbb, PT ;  /* 0x7fffffbb1100780c */ /* 0x000fe20003f66070 */
[C---:B------:R-:W-:Y:S01]  /*4900*/  IMAD R37, R52.reuse, 0x3a, RZ ;  /* 0x0000003a34257824 */ /* 0x040fe200078e02ff */
[----:B------:R-:W-:Y:S02]  /*4910*/  LEA.HI.X.SX32 R17, R15, R55, 0x1, P5 ;  /* 0x000000370f117211 */ /* 0x000fe400028f0eff */
[----:B------:R-:W-:Y:S01]  /*4920*/  PRMT R202, RZ, 0x7610, R202 ;  /* 0x00007610ffca7816 */ /* 0x000fe200000000ca */
[----:B------:R-:W-:Y:S01]  /*4930*/  IMAD R59, R52, 0x38, RZ ;  /* 0x00000038343b7824 */ /* 0x000fe200078e02ff */
[----:B------:R-:W-:Y:S01]  /*4940*/  LOP3.LUT P5, RZ, R3, 0x1, RZ, 0xc0, !PT ;  /* 0x0000000103ff7812 */ /* 0x000fe200078ac0ff */
[----:B0-----:R-:W-:Y:S01]  /*4950*/  VIADD R9, R10, 0xfffffff3 ;  /* 0xfffffff30a097836 */ /* 0x001fe20000000000 */
[-C--:B------:R-:W-:Y:S01]  /*4960*/  IADD3 R4, P0, PT, R18, R54.reuse, RZ ;  /* 0x0000003612047210 */ /* 0x080fe20007f1e0ff */
[----:B------:R-:W-:Y:S01]  /*4970*/  IMAD R3, R52, 0x16, RZ ;  /* 0x0000001634037824 */ /* 0x000fe200078e02ff */
[----:B------:R-:W-:Y:S01]  /*4980*/  IADD3 R8, P4, PT, R65, R54, RZ ;  /* 0x0000003641087210 */ /* 0x000fe20007f9e0ff */
[----:B------:R-:W-:Y:S01]  /*4990*/  STL [R1+0x3c], R225 ;  /* 0x00003ce101007387 */ /* 0x000fe20000100800 */
[----:B------:R-:W-:-:S02]  /*49a0*/  PRMT R15, RZ, 0x7610, R15 ;  /* 0x00007610ff0f7816 */ /* 0x000fc4000000000f */
[----:B------:R-:W-:Y:S01]  /*49b0*/  PRMT R57, RZ, 0x7610, R57 ;  /* 0x00007610ff397816 */ /* 0x000fe20000000039 */
[----:B------:R0:W-:Y:S01]  /*49c0*/  STL [R1+0xc], R18 ;  /* 0x00000c1201007387 */ /* 0x0001e20000100800 */
[-C--:B------:R-:W-:Y:S01]  /*49d0*/  LEA.HI.X.SX32 R5, R227, R55.reuse, 0x1, P0 ;  /* 0x00000037e3057211 */ /* 0x080fe200000f0eff */
[C---:B------:R-:W-:Y:S01]  /*49e0*/  IMAD R211, R52.reuse, 0x9, RZ ;  /* 0x0000000934d37824 */ /* 0x040fe200078e02ff */
[----:B------:R-:W-:Y:S01]  /*49f0*/  ISETP.GE.U32.AND P0, PT, R9, 0x7fffffb4, PT ;  /* 0x7fffffb40900780c */ /* 0x000fe20003f06070 */
[----:B------:R3:W5:Y:S01]  /*4a00*/  @P6 LDG.E.U16 R15, desc[UR22][R16.64] ;  /* 0x00000016100f6981 */ /* 0x000762000c1e1500 */
[----:B------:R-:W-:Y:S01]  /*4a10*/  LEA.HI.X.SX32 R9, R3, R55, 0x1, P4 ;  /* 0x0000003703097211 */ /* 0x000fe200020f0eff */
[C---:B--2---:R-:W-:Y:S01]  /*4a20*/  IMAD R7, R52.reuse, 0x17, RZ ;  /* 0x0000001734077824 */ /* 0x044fe200078e02ff */
[----:B------:R-:W-:Y:S01]  /*4a30*/  PRMT R198, RZ, 0x7610, R198 ;  /* 0x00007610ffc67816 */ /* 0x000fe200000000c6 */
[----:B------:R2:W5:Y:S01]  /*4a40*/  @!P3 LDG.E.U16 R200, desc[UR22][R4.64] ;  /* 0x0000001604c8b981 */ /* 0x000562000c1e1500 */
[----:B------:R-:W-:Y:S01]  /*4a50*/  IMAD R24, R52, 0xb, RZ ;  /* 0x0000000b34187824 */ /* 0x000fe200078e02ff */
[----:B0-----:R-:W-:-:S02]  /*4a60*/  SHF.R.U32.HI R18, RZ, 0x8, R11 ;  /* 0x00000008ff127819 */ /* 0x001fc4000001160b */
[----:B------:R-:W-:Y:S01]  /*4a70*/  PRMT R197, RZ, 0x7610, R197 ;  /* 0x00007610ffc57816 */ /* 0x000fe200000000c5 */
[----:B------:R0:W5:Y:S01]  /*4a80*/  @P5 LDG.E.U16 R188, desc[UR22][R8.64] ;  /* 0x0000001608bc5981 */ /* 0x000162000c1e1500 */
[----:B------:R-:W-:Y:S01]  /*4a90*/  LOP3.LUT P4, RZ, R18, 0x1, RZ, 0xc0, !PT ;  /* 0x0000000112ff7812 */ /* 0x000fe2000788c0ff */
[----:B------:R-:W-:Y:S01]  /*4aa0*/  VIADD R26, R10, 0xffffffd2 ;  /* 0xffffffd20a1a7836 */ /* 0x000fe20000000000 */
[-C--:B---3--:R-:W-:Y:S01]  /*4ab0*/  IADD3 R16, P3, PT, R43, R54.reuse, RZ ;  /* 0x000000362b107210 */ /* 0x088fe20007f7e0ff */
[C---:B------:R-:W-:Y:S01]  /*4ac0*/  IMAD R93, R52.reuse, 0x42, RZ ;  /* 0x00000042345d7824 */ /* 0x040fe200078e02ff */
[-C--:B------:R-:W-:Y:S01]  /*4ad0*/  IADD3 R6, P5, PT, R19, R54.reuse, RZ ;  /* 0x0000003613067210 */ /* 0x080fe20007fbe0ff */
[C---:B------:R-:W-:Y:S01]  /*4ae0*/  IMAD R79, R52.reuse, 0x21, RZ ;  /* 0x00000021344f7824 */ /* 0x040fe200078e02ff */
[--C-:B------:R-:W-:Y:S01]  /*4af0*/  SHF.R.U32.HI R18, RZ, 0x6, R11.reuse ;  /* 0x00000006ff127819 */ /* 0x100fe2000001160b */
[C---:B------:R-:W-:Y:S01]  /*4b00*/  IMAD R87, R52.reuse, 0x44, RZ ;  /* 0x0000004434577824 */ /* 0x040fe200078e02ff */
[-C--:B------:R-:W-:Y:S01]  /*4b10*/  LEA.HI.X.SX32 R17, R7, R55.reuse, 0x1, P3 ;  /* 0x0000003707117211 */ /* 0x080fe200018f0eff */
[C---:B------:R-:W-:Y:S01]  /*4b20*/  IMAD R91, R52.reuse, 0x46, RZ ;  /* 0x00000046345b7824 */ /* 0x040fe200078e02ff */
[-C--:B------:R-:W-:Y:S01]  /*4b30*/  LEA.HI.X.SX32 R7, R223, R55.reuse, 0x1, P5 ;  /* 0x00000037df077211 */ /* 0x080fe200028f0eff */
[----:B------:R-:W-:Y:S01]  /*4b40*/  IMAD R81, R52, 0x23, RZ ;  /* 0x0000002334517824 */ /* 0x000fe200078e02ff */
[----:B------:R-:W-:Y:S01]  /*4b50*/  SHF.R.U32.HI R20, RZ, 0x7, R11 ;  /* 0x00000007ff147819 */ /* 0x000fe2000001160b */
[----:B------:R3:W5:Y:S01]  /*4b60*/  @P4 LDG.E.U16 R189, desc[UR22][R16.64] ;  /* 0x0000001610bd4981 */ /* 0x000762000c1e1500 */
[----:B------:R-:W-:Y:S01]  /*4b70*/  LOP3.LUT P3, RZ, R18, 0x1, RZ, 0xc0, !PT ;  /* 0x0000000112ff7812 */ /* 0x000fe2000786c0ff */
[----:B--2---:R-:W-:Y:S01]  /*4b80*/  IMAD R5, R52, 0x19, RZ ;  /* 0x0000001934057824 */ /* 0x004fe200078e02ff */
[----:B------:R-:W-:Y:S01]  /*4b90*/  LOP3.LUT P5, RZ, R20, 0x1, RZ, 0xc0, !PT ;  /* 0x0000000114ff7812 */ /* 0x000fe200078ac0ff */
[----:B------:R2:W5:Y:S01]  /*4ba0*/  @!P0 LDG.E.U16 R194, desc[UR22][R6.64] ;  /* 0x0000001606c28981 */ /* 0x000562000c1e1500 */
[-C--:B0-----:R-:W-:Y:S01]  /*4bb0*/  IADD3 R8, P0, PT, R31, R54.reuse, RZ ;  /* 0x000000361f087210 */ /* 0x081fe20007f1e0ff */
[----:B------:R-:W-:Y:S01]  /*4bc0*/  IMAD R89, R52, 0x48, RZ ;  /* 0x0000004834597824 */ /* 0x000fe200078e02ff */
[-C--:B------:R-:W-:Y:S01]  /*4bd0*/  IADD3 R18, P4, PT, R33, R54.reuse, RZ ;  /* 0x0000003621127210 */ /* 0x080fe20007f9e0ff */
[C---:B------:R-:W-:Y:S01]  /*4be0*/  VIADD R20, R10.reuse, 0xfffffff9 ;  /* 0xfffffff90a147836 */ /* 0x040fe20000000000 */
[-C--:B------:R-:W-:Y:S01]  /*4bf0*/  LEA.HI.X.SX32 R9, R19, R55.reuse, 0x1, P0 ;  /* 0x0000003713097211 */ /* 0x080fe200000f0eff */
[----:B------:R-:W-:Y:S01]  /*4c00*/  VIADD R4, R10, 0xfffffffc ;  /* 0xfffffffc0a047836 */ /* 0x000fe20000000000 */
[----:B---3--:R-:W-:Y:S01]  /*4c10*/  PRMT R17, RZ, 0x7610, R17 ;  /* 0x00007610ff117816 */ /* 0x008fe20000000011 */
[C---:B------:R-:W-:Y:S01]  /*4c20*/  IMAD R169, R52.reuse, 0x4a, RZ ;  /* 0x0000004a34a97824 */ /* 0x040fe200078e02ff */
[-C--:B------:R-:W-:Y:S01]  /*4c30*/  LEA.HI.X.SX32 R19, R5, R55.reuse, 0x1, P4 ;  /* 0x0000003705137211 */ /* 0x080fe200020f0eff */
[C---:B------:R-:W-:Y:S01]  /*4c40*/  IMAD R83, R52.reuse, 0x25, RZ ;  /* 0x0000002534537824 */ /* 0x040fe200078e02ff */
[----:B------:R-:W-:Y:S01]  /*4c50*/  PRMT R16, RZ, 0x7610, R16 ;  /* 0x00007610ff107816 */ /* 0x000fe20000000010 */
[----:B------:R-:W-:Y:S01]  /*4c60*/  IMAD R171, R52, 0x4c, RZ ;  /* 0x0000004c34ab7824 */ /* 0x000fe200078e02ff */
[----:B------:R-:W-:Y:S01]  /*4c70*/  ISETP.GE.U32.AND P4, PT, R20, 0x7fffffba, PT ;  /* 0x7fffffba1400780c */ /* 0x000fe20003f86070 */
[----:B------:R0:W5:Y:S01]  /*4c80*/  @P3 LDG.E.U16 R17, desc[UR22][R18.64] ;  /* 0x0000001612113981 */ /* 0x000162000c1e1500 */
[----:B------:R-:W-:Y:S01]  /*4c90*/  ISETP.GE.U32.AND P0, PT, R4, 0x7fffffbd, PT ;  /* 0x7fffffbd0400780c */ /* 0x000fe20003f06070 */
[C---:B------:R-:W-:Y:S01]  /*4ca0*/  IMAD R173, R52.reuse, 0x4e, RZ ;  /* 0x0000004e34ad7824 */ /* 0x040fe200078e02ff */
[-C--:B------:R-:W-:Y:S01]  /*4cb0*/  IADD3 R4, P3, PT, R229, R54.reuse, RZ ;  /* 0x00000036e5047210 */ /* 0x080fe20007f7e0ff */
[----:B------:R3:W5:Y:S01]  /*4cc0*/  @P5 LDG.E.U16 R16, desc[UR22][R8.64] ;  /* 0x0000001608105981 */ /* 0x000762000c1e1500 */
[--C-:B--2---:R-:W-:Y:S01]  /*4cd0*/  SHF.R.U32.HI R7, RZ, 0x4, R11.reuse ;  /* 0x00000004ff077819 */ /* 0x104fe2000001160b */
[C---:B------:R-:W-:Y:S01]  /*4ce0*/  IMAD R85, R52.reuse, 0x27, RZ ;  /* 0x0000002734557824 */ /* 0x040fe200078e02ff */
[----:B------:R-:W-:Y:S01]  /*4cf0*/  IADD3 R6, P5, PT, R223, R54, RZ ;  /* 0x00000036df067210 */ /* 0x000fe20007fbe0ff */
[C---:B------:R-:W-:Y:S01]  /*4d00*/  IMAD R175, R52.reuse, 0x50, RZ ;  /* 0x0000005034af7824 */ /* 0x040fe200078e02ff */
[-C--:B------:R-:W-:Y:S01]  /*4d10*/  LEA.HI.X.SX32 R5, R221, R55.reuse, 0x1, P3 ;  /* 0x00000037dd057211 */ /* 0x080fe200018f0eff */
[C---:B------:R-:W-:Y:S01]  /*4d20*/  IMAD R219, R52.reuse, 0xd, RZ ;  /* 0x0000000d34db7824 */ /* 0x040fe200078e02ff */
[----:B------:R-:W-:Y:S01]  /*4d30*/  LOP3.LUT P3, RZ, R7, 0x1, RZ, 0xc0, !PT ;  /* 0x0000000107ff7812 */ /* 0x000fe2000786c0ff */
[----:B------:R-:W-:Y:S01]  /*4d40*/  IMAD.SHL.U32 R213, R52, 0x8, RZ ;  /* 0x0000000834d57824 */ /* 0x000fe200078e00ff */
[----:B------:R-:W-:Y:S01]  /*4d50*/  SHF.R.U32.HI R20, RZ, 0x5, R11 ;  /* 0x00000005ff147819 */ /* 0x000fe2000001160b */
[----:B------:R-:W5:Y:S01]  /*4d60*/  @!P0 LDG.E.U16 R208, desc[UR22][R4.64] ;  /* 0x0000001604d08981 */ /* 0x000f62000c1e1500 */
[----:B------:R-:W-:Y:S01]  /*4d70*/  LEA.HI.X.SX32 R7, R229, R55, 0x1, P5 ;  /* 0x00000037e5077211 */ /* 0x000fe200028f0eff */
[----:B-1----:R-:W1:Y:S01]  /*4d80*/  LDCU UR4, c[0x0][0x3b0] ;  /* 0x00007600ff0477ac */ /* 0x002e620008000800 */
[----:B------:R-:W-:Y:S01]  /*4d90*/  LOP3.LUT P5, RZ, R20, 0x1, RZ, 0xc0, !PT ;  /* 0x0000000114ff7812 */ /* 0x000fe200078ac0ff */
[----:B0-----:R-:W-:-:S02]  /*4da0*/  IMAD R19, R52, 0x1a, RZ ;  /* 0x0000001a34137824 */ /* 0x001fc400078e02ff */
[----:B------:R0:W5:Y:S01]  /*4db0*/  @!P4 LDG.E.U16 R201, desc[UR22][R6.64] ;  /* 0x0000001606c9c981 */ /* 0x000162000c1e1500 */
[-C--:B------:R-:W-:Y:S02]  /*4dc0*/  IADD3 R20, P4, PT, R35, R54.reuse, RZ ;  /* 0x0000003623147210 */ /* 0x080fe40007f9e0ff */
[----:B---3--:R-:W-:Y:S01]  /*4dd0*/  IADD3 R8, P0, PT, R61, R54, RZ ;  /* 0x000000363d087210 */ /* 0x008fe20007f1e0ff */
[----:B------:R-:W-:Y:S01]  /*4de0*/  VIADD R18, R10, 0xfffffff8 ;  /* 0xfffffff80a127836 */ /* 0x000fe20000000000 */
[-C--:B------:R-:W-:Y:S02]  /*4df0*/  LEA.HI.X.SX32 R21, R21, R55.reuse, 0x1, P4 ;  /* 0x0000003715157211 */ /* 0x080fe400020f0eff */
[----:B------:R-:W-:Y:S02]  /*4e00*/  LEA.HI.X.SX32 R9, R19, R55, 0x1, P0 ;  /* 0x0000003713097211 */ /* 0x000fe400000f0eff */
[----:B------:R-:W-:Y:S01]  /*4e10*/  ISETP.GE.U32.AND P4, PT, R22, 0x7fffffb2, PT ;  /* 0x7fffffb21600780c */ /* 0x000fe20003f86070 */
[----:B------:R2:W5:Y:S01]  /*4e20*/  @P3 LDG.E.U16 R63, desc[UR22][R20.64] ;  /* 0x00000016143f3981 */ /* 0x000562000c1e1500 */
[----:B------:R-:W-:-:S02]  /*4e30*/  ISETP.GE.U32.AND P0, PT, R18, 0x7fffffb9, PT ;  /* 0x7fffffb91200780c */ /* 0x000fc40003f06070 */
[-C--:B0-----:R-:W-:Y:S01]  /*4e40*/  IADD3 R6, P3, PT, R217, R54.reuse, RZ ;  /* 0x00000036d9067210 */ /* 0x081fe20007f7e0ff */
[----:B------:R0:W5:Y:S01]  /*4e50*/  @P5 LDG.E.U16 R62, desc[UR22][R8.64] ;  /* 0x00000016083e5981 */ /* 0x000162000c1e1500 */
[--C-:B------:R-:W-:Y:S02]  /*4e60*/  SHF.R.U32.HI R5, RZ, 0x2, R11.reuse ;  /* 0x00000002ff057819 */ /* 0x100fe4000001160b */
[-C--:B------:R-:W-:Y:S02]  /*4e70*/  IADD3 R4, P5, PT, R49, R54.reuse, RZ ;  /* 0x0000003631047210 */ /* 0x080fe40007fbe0ff */
[-C--:B------:R-:W-:Y:S02]  /*4e80*/  LEA.HI.X.SX32 R7, R231, R55.reuse, 0x1, P3 ;  /* 0x00000037e7077211 */ /* 0x080fe400018f0eff */
[----:B------:R-:W-:Y:S02]  /*4e90*/  LOP3.LUT P3, RZ, R5, 0x1, RZ, 0xc0, !PT ;  /* 0x0000000105ff7812 */ /* 0x000fe4000786c0ff */
[----:B------:R-:W-:Y:S01]  /*4ea0*/  LEA.HI.X.SX32 R5, R217, R55, 0x1, P5 ;  /* 0x00000037d9057211 */ /* 0x000fe200028f0eff */
[----:B--2---:R-:W-:Y:S01]  /*4eb0*/  IMAD R21, R52, 0x1d, RZ ;  /* 0x0000001d34157824 */ /* 0x004fe200078e02ff */
[----:B------:R-:W-:Y:S01]  /*4ec0*/  SHF.R.U32.HI R18, RZ, 0x3, R11 ;  /* 0x00000003ff127819 */ /* 0x000fe2000001160b */
[----:B------:R-:W5:Y:S01]  /*4ed0*/  @!P0 LDG.E.U16 R202, desc[UR22][R6.64] ;  /* 0x0000001606ca8981 */ /* 0x000f62000c1e1500 */
[----:B0-----:R-:W-:-:S02]  /*4ee0*/  IADD3 R8, P0, PT, R59, R54, RZ ;  /* 0x000000363b087210 */ /* 0x001fc40007f1e0ff */
[----:B------:R-:W-:Y:S01]  /*4ef0*/  LOP3.LUT P5, RZ, R18, 0x1, RZ, 0xc0, !PT ;  /* 0x0000000112ff7812 */ /* 0x000fe200078ac0ff */
[----:B------:R0:W5:Y:S01]  /*4f00*/  @!P4 LDG.E.U16 R193, desc[UR22][R4.64] ;  /* 0x0000001604c1c981 */ /* 0x000162000c1e1500 */
[----:B------:R-:W-:Y:S01]  /*4f10*/  IADD3 R20, P4, PT, R37, R54, RZ ;  /* 0x0000003625147210 */ /* 0x000fe20007f9e0ff */
[C---:B------:R-:W-:Y:S01]  /*4f20*/  VIADD R18, R10.reuse, 0xfffffff6 ;  /* 0xfffffff60a127836 */ /* 0x040fe20000000000 */
[-C--:B------:R-:W-:Y:S02]  /*4f30*/  LEA.HI.X.SX32 R9, R49, R55.reuse, 0x1, P0 ;  /* 0x0000003731097211 */ /* 0x080fe400000f0eff */
[----:B------:R-:W-:Y:S01]  /*4f40*/  LEA.HI.X.SX32 R21, R21, R55, 0x1, P4 ;  /* 0x0000003715157211 */ /* 0x000fe200020f0eff */
[----:B------:R-:W-:Y:S01]  /*4f50*/  VIADD R22, R10, 0xfffffff4 ;  /* 0xfffffff40a167836 */ /* 0x000fe20000000000 */
[----:B------:R-:W-:-:S03]  /*4f60*/  ISETP.GE.U32.AND P0, PT, R18, 0x7fffffb7, PT ;  /* 0x7fffffb71200780c */ /* 0x000fc60003f06070 */
[----:B------:R-:W5:Y:S01]  /*4f70*/  @P3 LDG.E.U16 R57, desc[UR22][R20.64] ;  /* 0x0000001614393981 */ /* 0x000f62000c1e1500 */
[-C--:B0-----:R-:W-:Y:S02]  /*4f80*/  IADD3 R4, P3, PT, R47, R54.reuse, RZ ;  /* 0x000000362f047210 */ /* 0x081fe40007f7e0ff */
[----:B------:R-:W-:Y:S02]  /*4f90*/  PRMT R18, RZ, 0x7610, R18 ;  /* 0x00007610ff127816 */ /* 0x000fe40000000012 */
[----:B------:R-:W-:Y:S01]  /*4fa0*/  ISETP.GE.U32.AND P4, PT, R22, 0x7fffffb5, PT ;  /* 0x7fffffb51600780c */ /* 0x000fe20003f86070 */
[C---:B------:R-:W-:Y:S01]  /*4fb0*/  VIADD R7, R10.reuse, 0xfffffff2 ;  /* 0xfffffff20a077836 */ /* 0x040fe20000000000 */
[----:B------:R-:W-:Y:S01]  /*4fc0*/  IADD3 R6, P6, PT, R3, R54, RZ ;  /* 0x0000003603067210 */ /* 0x000fe20007fde0ff */
[----:B------:R-:W-:Y:S01]  /*4fd0*/  VIADD R3, R10, 0xffffffcc ;  /* 0xffffffcc0a037836 */ /* 0x000fe20000000000 */
[----:B------:R-:W-:Y:S01]  /*4fe0*/  LEA.HI.X.SX32 R5, R211, R55, 0x1, P3 ;  /* 0x00000037d3057211 */ /* 0x000fe200018f0eff */
[----:B------:R0:W5:Y:S01]  /*4ff0*/  @P5 LDG.E.U16 R18, desc[UR22][R8.64] ;  /* 0x0000001608125981 */ /* 0x000162000c1e1500 */
[----:B------:R-:W-:-:S02]  /*5000*/  ISETP.GE.U32.AND P5, PT, R7, 0x7fffffb3, PT ;  /* 0x7fffffb30700780c */ /* 0x000fc40003fa6070 */
[----:B------:R-:W-:Y:S01]  /*5010*/  LEA.HI.X.SX32 R7, R24, R55, 0x1, P6 ;  /* 0x0000003718077211 */ /* 0x000fe200030f0eff */
[----:B------:R2:W5:Y:S01]  /*5020*/  @!P0 LDG.E.U16 R198, desc[UR22][R4.64] ;  /* 0x0000001604c68981 */ /* 0x000562000c1e1500 */
[----:B------:R-:W-:Y:S01]  /*5030*/  ISETP.GE.U32.AND P0, PT, R3, 0x7fffff8d, PT ;  /* 0x7fffff8d0300780c */ /* 0x000fe20003f06070 */
[C---:B------:R-:W-:Y:S02]  /*5040*/  VIADD R3, R10.reuse, 0xffffffcd ;  /* 0xffffffcd0a037836 */ /* 0x040fe40000000000 */
[C---:B------:R-:W-:Y:S01]  /*5050*/  VIADD R22, R10.reuse, 0xfffffff7 ;  /* 0xfffffff70a167836 */ /* 0x040fe20000000000 */
[----:B------:R3:W5:Y:S01]  /*5060*/  @!P4 LDG.E.U16 R197, desc[UR22][R6.64] ;  /* 0x0000001606c5c981 */ /* 0x000762000c1e1500 */
[C---:B0-----:R-:W-:Y:S01]  /*5070*/  VIADD R8, R10.reuse, 0xffffffce ;  /* 0xffffffce0a087836 */ /* 0x041fe20000000000 */
[----:B------:R-:W-:Y:S01]  /*5080*/  ISETP.GE.U32.AND P4, PT, R3, 0x7fffff8e, PT ;  /* 0x7fffff8e0300780c */ /* 0x000fe20003f86070 */
[----:B------:R-:W-:Y:S01]  /*5090*/  VIADD R3, R10, 0xffffffcf ;  /* 0xffffffcf0a037836 */ /* 0x000fe20000000000 */
[----:B------:R-:W-:-:S02]  /*50a0*/  SEL R9, RZ, 0x1, P0 ;  /* 0x00000001ff097807 */ /* 0x000fc40000000000 */
[----:B------:R-:W-:Y:S01]  /*50b0*/  ISETP.GE.U32.AND P0, PT, R8, 0x7fffff8f, PT ;  /* 0x7fffff8f0800780c */ /* 0x000fe20003f06070 */
[----:B------:R-:W-:Y:S01]  /*50c0*/  VIADD R8, R10, 0xffffffc8 ;  /* 0xffffffc80a087836 */ /* 0x000fe20000000000 */
[----:B------:R-:W-:Y:S02]  /*50d0*/  ISETP.GE.U32.AND P3, PT, R22, 0x7fffffb8, PT ;  /* 0x7fffffb81600780c */ /* 0x000fe40003f66070 */
[----:B------:R-:W-:Y:S02]  /*50e0*/  SEL R22, RZ, 0x1fffe, P4 ;  /* 0x0001fffeff167807 */ /* 0x000fe40002000000 */
[----:B------:R-:W-:Y:S01]  /*50f0*/  ISETP.GE.U32.AND P4, PT, R3, 0x7fffff90, PT ;  /* 0x7fffff900300780c */ /* 0x000fe20003f86070 */
[C---:B------:R-:W-:Y:S01]  /*5100*/  VIADD R3, R10.reuse, 0xffffffc9 ;  /* 0xffffffc90a037836 */ /* 0x040fe20000000000 */
[----:B------:R-:W-:Y:S01]  /*5110*/  SEL R56, RZ, 0x4, P0 ;  /* 0x00000004ff387807 */ /* 0x000fe20000000000 */
[----:B--2---:R-:W-:Y:S01]  /*5120*/  VIADD R4, R10, 0xffffffca ;  /* 0xffffffca0a047836 */ /* 0x004fe20000000000 */
[----:B------:R-:W-:Y:S01]  /*5130*/  ISETP.GE.U32.AND P0, PT, R8, 0x7fffff89, PT ;  /* 0x7fffff890800780c */ /* 0x000fe20003f06070 */
[----:B------:R-:W-:Y:S01]  /*5140*/  VIADD R5, R10, 0xffffffcb ;  /* 0xffffffcb0a057836 */ /* 0x000fe20000000000 */
[----:B------:R-:W-:-:S02]  /*5150*/  SEL R77, RZ, 0x7fff8, P4 ;  /* 0x0007fff8ff4d7807 */ /* 0x000fc40002000000 */
[----:B------:R-:W-:Y:S01]  /*5160*/  ISETP.GE.U32.AND P4, PT, R3, 0x7fffff8a, PT ;  /* 0x7fffff8a0300780c */ /* 0x000fe20003f86070 */
[----:B---3--:R-:W-:Y:S01]  /*5170*/  VIADD R6, R10, 0xffffffc4 ;  /* 0xffffffc40a067836 */ /* 0x008fe20000000000 */
[----:B------:R-:W-:Y:S02]  /*5180*/  SEL R3, RZ, 0x1, P0 ;  /* 0x00000001ff037807 */ /* 0x000fe40000000000 */
[----:B------:R-:W-:Y:S02]  /*5190*/  ISETP.GE.U32.AND P0, PT, R4, 0x7fffff8b, PT ;  /* 0x7fffff8b0400780c */ /* 0x000fe40003f06070 */
[----:B------:R-:W-:Y:S02]  /*51a0*/  SEL R4, RZ, 0x1fffe, P4 ;  /* 0x0001fffeff047807 */ /* 0x000fe40002000000 */
[----:B------:R-:W-:Y:S01]  /*51b0*/  ISETP.GE.U32.AND P4, PT, R5, 0x7fffff8c, PT ;  /* 0x7fffff8c0500780c */ /* 0x000fe20003f86070 */
[----:B------:R-:W-:Y:S01]  /*51c0*/  VIADD R5, R10, 0xffffffc5 ;  /* 0xffffffc50a057836 */ /* 0x000fe20000000000 */
[----:B------:R-:W-:-:S02]  /*51d0*/  SEL R75, RZ, 0x4, P0 ;  /* 0x00000004ff4b7807 */ /* 0x000fc40000000000 */
[----:B------:R-:W-:Y:S01]  /*51e0*/  ISETP.GE.U32.AND P0, PT, R6, 0x7fffff85, PT ;  /* 0x7fffff850600780c */ /* 0x000fe20003f06070 */
[C---:B------:R-:W-:Y:S01]  /*51f0*/  VIADD R6, R10.reuse, 0xffffffc6 ;  /* 0xffffffc60a067836 */ /* 0x040fe20000000000 */
[----:B------:R-:W-:Y:S01]  /*5200*/  STL [R1+0x38], R227 ;  /* 0x000038e301007387 */ /* 0x000fe20000100800 */
[----:B------:R-:W-:Y:S02]  /*5210*/  SEL R40, RZ, 0x7fff8, P4 ;  /* 0x0007fff8ff287807 */ /* 0x000fe40002000000 */
[----:B------:R-:W-:Y:S01]  /*5220*/  ISETP.GE.U32.AND P4, PT, R5, 0x7fffff86, PT ;  /* 0x7fffff860500780c */ /* 0x000fe20003f86070 */
[----:B------:R-:W-:Y:S01]  /*5230*/  STL [R1+0x8], R223 ;  /* 0x000008df01007387 */ /* 0x000fe20000100800 */
[----:B------:R-:W-:Y:S01]  /*5240*/  SEL R5, RZ, 0x1, P0 ;  /* 0x00000001ff057807 */ /* 0x000fe20000000000 */
[----:B------:R-:W-:Y:S02]  /*5250*/  VIADD R7, R10, 0xffffffc7 ;  /* 0xffffffc70a077836 */ /* 0x000fe40000000000 */
[----:B------:R-:W-:Y:S01]  /*5260*/  STL [R1+0x10], R229 ;  /* 0x000010e501007387 */ /* 0x000fe20000100800 */
[----:B------:R-:W-:Y:S01]  /*5270*/  ISETP.GE.U32.AND P0, PT, R6, 0x7fffff87, PT ;  /* 0x7fffff870600780c */ /* 0x000fe20003f06070 */
[----:B------:R-:W-:-:S02]  /*5280*/  VIADD R6, R10, 0xffffffc1 ;  /* 0xffffffc10a067836 */ /* 0x000fc40000000000 */
[----:B------:R-:W-:Y:S04]  /*5290*/  STL [R1+0x40], R221 ;  /* 0x000040dd01007387 */ /* 0x000fe80000100800 */
[----:B------:R-:W-:Y:S04]  /*52a0*/  STL [R1+0x4], R217 ;  /* 0x000004d901007387 */ /* 0x000fe80000100800 */
[----:B------:R-:W-:Y:S04]  /*52b0*/  STL [R1+0x34], R231 ;  /* 0x000034e701007387 */ /* 0x000fe80000100800 */
[----:B------:R-:W-:Y:S01]  /*52c0*/  STL [R1+0x2c], R211 ;  /* 0x00002cd301007387 */ /* 0x000fe20000100800 */
[----:B------:R-:W-:-:S03]  /*52d0*/  ISETP.GE.U32.AND P6, PT, R6, 0x7fffff82, PT ;  /* 0x7fffff820600780c */ /* 0x000fc60003fc6070 */
[----:B------:R0:W-:Y:S01]  /*52e0*/  STL [R1+0x28], R24 ;  /* 0x0000281801007387 */ /* 0x0001e20000100800 */
[C---:B------:R-:W-:Y:S01]  /*52f0*/  VIADD R6, R10.reuse, 0xffffffc3 ;  /* 0xffffffc30a067836 */ /* 0x040fe20000000000 */
[----:B------:R-:W-:Y:S02]  /*5300*/  SEL R73, RZ, 0x4, P0 ;  /* 0x00000004ff497807 */ /* 0x000fe40000000000 */
[----:B0-----:R-:W-:Y:S02]  /*5310*/  SEL R24, RZ, 0x1fffe, P4 ;  /* 0x0001fffeff187807 */ /* 0x001fe40002000000 */
[----:B------:R-:W-:Y:S01]  /*5320*/  ISETP.GE.U32.AND P4, PT, R7, 0x7fffff88, PT ;  /* 0x7fffff880700780c */ /* 0x000fe20003f86070 */
[----:B------:R-:W-:-:S03]  /*5330*/  VIADD R7, R10, 0xffffffc2 ;  /* 0xffffffc20a077836 */ /* 0x000fc60000000000 */
[----:B------:R-:W-:Y:S02]  /*5340*/  SEL R34, RZ, 0x7fff8, P4 ;  /* 0x0007fff8ff227807 */ /* 0x000fe40002000000 */
[----:B------:R-:W-:Y:S01]  /*5350*/  ISETP.GE.U32.AND P0, PT, R7, 0x7fffff83, PT ;  /* 0x7fffff830700780c */ /* 0x000fe20003f06070 */
[----:B------:R-:W-:Y:S01]  /*5360*/  VIADD R7, R10, 0xffffffdc ;  /* 0xffffffdc0a077836 */ /* 0x000fe20000000000 */
[----:B------:R-:W-:Y:S01]  /*5370*/  ISETP.GE.U32.AND P4, PT, R6, 0x7fffff84, PT ;  /* 0x7fffff840600780c */ /* 0x000fe20003f86070 */
[C---:B------:R-:W-:Y:S01]  /*5380*/  VIADD R6, R10.reuse, 0xffffffdd ;  /* 0xffffffdd0a067836 */ /* 0x040fe20000000000 */
[----:B------:R-:W-:Y:S02]  /*5390*/  SEL R71, RZ, 0x4, P0 ;  /* 0x00000004ff477807 */ /* 0x000fe40000000000 */
[----:B------:R-:W-:Y:S01]  /*53a0*/  ISETP.GE.U32.AND P0, PT, R7, 0x7fffff9d, PT ;  /* 0x7fffff9d0700780c */ /* 0x000fe20003f06070 */
[----:B------:R-:W-:Y:S01]  /*53b0*/  VIADD R7, R10, 0xffffffde ;  /* 0xffffffde0a077836 */ /* 0x000fe20000000000 */
[----:B------:R-:W-:-:S02]  /*53c0*/  SEL R32, RZ, 0x7fff8, P4 ;  /* 0x0007fff8ff207807 */ /* 0x000fc40002000000 */
[----:B------:R-:W-:Y:S01]  /*53d0*/  ISETP.GE.U32.AND P4, PT, R6, 0x7fffff9e, PT ;  /* 0x7fffff9e0600780c */ /* 0x000fe20003f86070 */
[C---:B------:R-:W-:Y:S01]  /*53e0*/  VIADD R6, R10.reuse, 0xffffffdf ;  /* 0xffffffdf0a067836 */ /* 0x040fe20000000000 */
[----:B------:R-:W-:Y:S02]  /*53f0*/  SEL R42, RZ, 0x1, P0 ;  /* 0x00000001ff2a7807 */ /* 0x000fe40000000000 */
[----:B------:R-:W-:Y:S01]  /*5400*/  ISETP.GE.U32.AND P0, PT, R7, 0x7fffff9f, PT ;  /* 0x7fffff9f0700780c */ /* 0x000fe20003f06070 */
[----:B------:R-:W-:Y:S01]  /*5410*/  VIADD R7, R10, 0xffffffd8 ;  /* 0xffffffd80a077836 */ /* 0x000fe20000000000 */
[----:B------:R-:W-:Y:S02]  /*5420*/  SEL R161, RZ, 0x1fffe, P4 ;  /* 0x0001fffeffa17807 */ /* 0x000fe40002000000 */
[----:B------:R-:W-:Y:S01]  /*5430*/  ISETP.GE.U32.AND P4, PT, R6, 0x7fffffa0, PT ;  /* 0x7fffffa00600780c */ /* 0x000fe20003f86070 */
[----:B------:R-:W-:Y:S01]  /*5440*/  VIADD R6, R10, 0xffffffd9 ;  /* 0xffffffd90a067836 */ /* 0x000fe20000000000 */
[----:B------:R-:W-:-:S02]  /*5450*/  SEL R20, RZ, 0x4, P0 ;  /* 0x00000004ff147807 */ /* 0x000fc40000000000 */
[----:B------:R-:W-:Y:S01]  /*5460*/  ISETP.GE.U32.AND P0, PT, R7, 0x7fffff99, PT ;  /* 0x7fffff990700780c */ /* 0x000fe20003f06070 */
[----:B------:R-:W-:Y:S01]  /*5470*/  VIADD R7, R10, 0xffffffda ;  /* 0xffffffda0a077836 */ /* 0x000fe20000000000 */
[----:B------:R-:W-:Y:S02]  /*5480*/  SEL R69, RZ, 0x7fff8, P4 ;  /* 0x0007fff8ff457807 */ /* 0x000fe40002000000 */
        /* <DEDUP_REMOVED lines=8> */
[----:B------:R-:W-:Y:S01]  /*5510*/  SEL R8, RZ, 0x4, P0 ;  /* 0x00000004ff087807 */ /* 0x000fe20000000000 */
[C---:B------:R-:W-:Y:S01]  /*5520*/  VIADD R21, R10.reuse, 0xffffffd6 ;  /* 0xffffffd60a157836 */ /* 0x040fe20000000000 */
[----:B------:R-:W-:Y:S01]  /*5530*/  ISETP.GE.U32.AND P0, PT, R7, 0x7fffff95, PT ;  /* 0x7fffff950700780c */ /* 0x000fe20003f06070 */
[----:B------:R-:W-:Y:S01]  /*5540*/  VIADD R7, R10, 0xffffffd7 ;  /* 0xffffffd70a077836 */ /* 0x000fe20000000000 */
[----:B------:R-:W-:Y:S02]  /*5550*/  SEL R67, RZ, 0x7fff8, P4 ;  /* 0x0007fff8ff437807 */ /* 0x000fe40002000000 */
[----:B------:R-:W-:Y:S01]  /*5560*/  ISETP.GE.U32.AND P4, PT, R6, 0x7fffff96, PT ;  /* 0x7fffff960600780c */ /* 0x000fe20003f86070 */
[----:B------:R-:W-:Y:S01]  /*5570*/  VIADD R6, R10, 0xffffffd0 ;  /* 0xffffffd00a067836 */ /* 0x000fe20000000000 */
[----:B------:R-:W-:-:S02]  /*5580*/  SEL R66, RZ, 0x1, P0 ;  /* 0x00000001ff427807 */ /* 0x000fc40000000000 */
[----:B------:R-:W-:Y:S02]  /*5590*/  ISETP.GE.U32.AND P0, PT, R21, 0x7fffff97, PT ;  /* 0x7fffff971500780c */ /* 0x000fe40003f06070 */
[----:B------:R-:W-:Y:S02]  /*55a0*/  SEL R165, RZ, 0x1fffe, P4 ;  /* 0x0001fffeffa57807 */ /* 0x000fe40002000000 */
[----:B------:R-:W-:Y:S01]  /*55b0*/  ISETP.GE.U32.AND P4, PT, R7, 0x7fffff98, PT ;  /* 0x7fffff980700780c */ /* 0x000fe20003f86070 */
[----:B------:R-:W-:Y:S01]  /*55c0*/  VIADD R7, R10, 0xffffffd1 ;  /* 0xffffffd10a077836 */ /* 0x000fe20000000000 */
[----:B------:R-:W-:Y:S02]  /*55d0*/  SEL R21, RZ, 0x4, P0 ;  /* 0x00000004ff157807 */ /* 0x000fe40000000000 */
[----:B------:R-:W-:Y:S02]  /*55e0*/  ISETP.GE.U32.AND P0, PT, R6, 0x7fffff91, PT ;  /* 0x7fffff910600780c */ /* 0x000fe40003f06070 */
[----:B------:R-:W-:-:S02]  /*55f0*/  SEL R6, RZ, 0x7fff8, P4 ;  /* 0x0007fff8ff067807 */ /* 0x000fc40002000000 */
[----:B------:R-:W-:Y:S01]  /*5600*/  ISETP.GE.U32.AND P4, PT, R7, 0x7fffff92, PT ;  /* 0x7fffff920700780c */ /* 0x000fe20003f86070 */
[----:B------:R-:W-:Y:S01]  /*5610*/  VIADD R7, R10, 0xffffffd3 ;  /* 0xffffffd30a077836 */ /* 0x000fe20000000000 */
[----:B------:R-:W-:Y:S01]  /*5620*/  SEL R68, RZ, 0x1, P0 ;  /* 0x00000001ff447807 */ /* 0x000fe20000000000 */
[----:B------:R-:W-:Y:S01]  /*5630*/  IMAD.IADD R60, R5, 0x1, R24 ;  /* 0x00000001053c7824 */ /* 0x000fe200078e0218 */
[----:B------:R-:W-:Y:S01]  /*5640*/  SEL R167, RZ, 0x1fffe, P4 ;  /* 0x0001fffeffa77807 */ /* 0x000fe20002000000 */
[C---:B------:R-:W-:Y:S01]  /*5650*/  IMAD R5, R52.reuse, 0x3c, RZ ;  /* 0x0000003c34057824 */ /* 0x040fe200078e02ff */
[----:B------:R-:W-:Y:S01]  /*5660*/  ISETP.GE.U32.AND P4, PT, R7, 0x7fffff94, PT ;  /* 0x7fffff940700780c */ /* 0x000fe20003f86070 */
[----:B------:R-:W-:Y:S01]  /*5670*/  IMAD R7, R52, 0x3e, RZ ;  /* 0x0000003e34077824 */ /* 0x000fe200078e02ff */
[----:B------:R-:W-:Y:S01]  /*5680*/  ISETP.GE.U32.AND P0, PT, R26, 0x7fffff93, PT ;  /* 0x7fffff931a00780c */ /* 0x000fe20003f06070 */
[----:B------:R-:W-:Y:S01]  /*5690*/  IMAD.IADD R30, R9, 0x1, R22 ;  /* 0x00000001091e7824 */ /* 0x000fe200078e0216 */
[----:B------:R-:W-:Y:S01]  /*56a0*/  SEL R9, RZ, 0x7fff8, P4 ;  /* 0x0007fff8ff097807 */ /* 0x000fe20002000000 */
[----:B------:R-:W-:Y:S01]  /*56b0*/  IMAD.IADD R58, R3, 0x1, R4 ;  /* 0x00000001033a7824 */ /* 0x000fe200078e0204 */
[----:B------:R-:W-:Y:S01]  /*56c0*/  SEL R4, RZ, 0x4, P0 ;  /* 0x00000004ff047807 */ /* 0x000fe20000000000 */
[----:B------:R-:W-:Y:S01]  /*56d0*/  IMAD R47, R52, 0x1f, RZ ;  /* 0x0000001f342f7824 */ /* 0x000fe200078e02ff */
[----:B------:R-:W-:-:S02]  /*56e0*/  IADD3 R50, P0, PT, R5, R54, RZ ;  /* 0x0000003605327210 */ /* 0x000fc40007f1e0ff */
[-C--:B------:R-:W-:Y:S01]  /*56f0*/  IADD3 R94, P4, PT, R7, R54.reuse, RZ ;  /* 0x00000036075e7210 */ /* 0x080fe20007f9e0ff */
[C---:B------:R-:W-:Y:S01]  /*5700*/  IMAD.SHL.U32 R49, R52.reuse, 0x20, RZ ;  /* 0x0000002034317824 */ /* 0x040fe200078e00ff */
[-C--:B------:R-:W-:Y:S02]  /*5710*/  LEA.HI.X.SX32 R51, R23, R55.reuse, 0x1, P0 ;  /* 0x0000003717337211 */ /* 0x080fe400000f0eff */
[-C--:B------:R-:W-:Y:S02]  /*5720*/  LEA.HI.X.SX32 R95, R47, R55.reuse, 0x1, P4 ;  /* 0x000000372f5f7211 */ /* 0x080fe400020f0eff */
[-C--:B------:R-:W-:Y:S02]  /*5730*/  LEA R22, P0, R52, R54.reuse, 0x6 ;  /* 0x0000003634167211 */ /* 0x080fe400078030ff */
[----:B------:R-:W-:Y:S02]  /*5740*/  IADD3 R92, P4, PT, R93, R54, RZ ;  /* 0x000000365d5c7210 */ /* 0x000fe40007f9e0ff */
[----:B------:R-:W-:-:S02]  /*5750*/  LEA.HI.X.SX32 R23, R49, R55, 0x1, P0 ;  /* 0x0000003731177211 */ /* 0x000fc400000f0eff */
[-C--:B------:R-:W-:Y:S02]  /*5760*/  LEA.HI.X.SX32 R93, R79, R55.reuse, 0x1, P4 ;  /* 0x000000374f5d7211 */ /* 0x080fe400020f0eff */
[-C--:B------:R-:W-:Y:S02]  /*5770*/  IADD3 R48, P0, PT, R87, R54.reuse, RZ ;  /* 0x0000003657307210 */ /* 0x080fe40007f1e0ff */
[-C--:B------:R-:W-:Y:S02]  /*5780*/  IADD3 R90, P4, PT, R91, R54.reuse, RZ ;  /* 0x000000365b5a7210 */ /* 0x080fe40007f9e0ff */
[-C--:B------:R-:W-:Y:S02]  /*5790*/  LEA.HI.X.SX32 R49, R25, R55.reuse, 0x1, P0 ;  /* 0x0000003719317211 */ /* 0x080fe400000f0eff */
[----:B------:R-:W-:Y:S02]  /*57a0*/  LEA.HI.X.SX32 R91, R81, R55, 0x1, P4 ;  /* 0x00000037515b7211 */ /* 0x000fe400020f0eff */
[----:B------:R-:W-:-:S02]  /*57b0*/  IADD3 R24, P0, PT, R89, R54, RZ ;  /* 0x0000003659187210 */ /* 0x000fc40007f1e0ff */
[-C--:B------:R-:W-:Y:S01]  /*57c0*/  IADD3 R88, P4, PT, R169, R54.reuse, RZ ;  /* 0x00000036a9587210 */ /* 0x080fe20007f9e0ff */
[C---:B------:R-:W-:Y:S01]  /*57d0*/  IMAD R81, R52.reuse, 0x52, RZ ;  /* 0x0000005234517824 */ /* 0x040fe200078e02ff */
[-C--:B------:R-:W-:Y:S02]  /*57e0*/  LEA.HI.X.SX32 R25, R41, R55.reuse, 0x1, P0 ;  /* 0x0000003729197211 */ /* 0x080fe400000f0eff */
[-C--:B------:R-:W-:Y:S02]  /*57f0*/  LEA.HI.X.SX32 R89, R83, R55.reuse, 0x1, P4 ;  /* 0x0000003753597211 */ /* 0x080fe400020f0eff */
[-C--:B------:R-:W-:Y:S02]  /*5800*/  IADD3 R46, P0, PT, R171, R54.reuse, RZ ;  /* 0x00000036ab2e7210 */ /* 0x080fe40007f1e0ff */
[-C--:B------:R-:W-:Y:S01]  /*5810*/  IADD3 R86, P4, PT, R173, R54.reuse, RZ ;  /* 0x00000036ad567210 */ /* 0x080fe20007f9e0ff */
[----:B------:R-:W-:Y:S01]  /*5820*/  IMAD R79, R52, 0x29, RZ ;  /* 0x00000029344f7824 */ /* 0x000fe200078e02ff */
[-C--:B------:R-:W-:Y:S01]  /*5830*/  LEA.HI.X.SX32 R47, R29, R55.reuse, 0x1, P0 ;  /* 0x000000371d2f7211 */ /* 0x080fe200000f0eff */
[----:B------:R-:W-:Y:S01]  /*5840*/  VIADD R3, R10, 0xffffffc0 ;  /* 0xffffffc00a037836 */ /* 0x000fe20000000000 */
[----:B------:R-:W-:Y:S01]  /*5850*/  LEA.HI.X.SX32 R87, R85, R55, 0x1, P4 ;  /* 0x0000003755577211 */ /* 0x000fe200020f0eff */
[----:B------:R-:W-:Y:S01]  /*5860*/  IMAD R41, R52, 0x54, RZ ;  /* 0x0000005434297824 */ /* 0x000fe200078e02ff */
[----:B------:R-:W-:-:S02]  /*5870*/  IADD3 R26, P0, PT, R175, R54, RZ ;  /* 0x00000036af1a7210 */ /* 0x000fc40007f1e0ff */
[-C--:B------:R-:W-:Y:S01]  /*5880*/  IADD3 R84, P4, PT, R81, R54.reuse, RZ ;  /* 0x0000003651547210 */ /* 0x080fe20007f9e0ff */
[C---:B------:R-:W-:Y:S01]  /*5890*/  IMAD R83, R52.reuse, 0x56, RZ ;  /* 0x0000005634537824 */ /* 0x040fe200078e02ff */
[-C--:B------:R-:W-:Y:S02]  /*58a0*/  LEA.HI.X.SX32 R27, R27, R55.reuse, 0x1, P0 ;  /* 0x000000371b1b7211 */ /* 0x080fe400000f0eff */
[----:B------:R-:W-:Y:S02]  /*58b0*/  LEA.HI.X.SX32 R85, R79, R55, 0x1, P4 ;  /* 0x000000374f557211 */ /* 0x000fe400020f0eff */
[----:B------:R-:W-:Y:S02]  /*58c0*/  ISETP.GE.U32.AND P0, PT, R3, 0x7fffff81, PT ;  /* 0x7fffff810300780c */ /* 0x000fe40003f06070 */
[----:B------:R-:W-:Y:S01]  /*58d0*/  IADD3 R44, P4, PT, R41, R54, RZ ;  /* 0x00000036292c7210 */ /* 0x000fe20007f9e0ff */
[C---:B------:R-:W-:Y:S01]  /*58e0*/  IMAD R29, R52.reuse, 0x2b, RZ ;  /* 0x0000002b341d7824 */ /* 0x040fe200078e02ff */
[----:B------:R-:W-:Y:S01]  /*58f0*/  SEL R97, RZ, 0x1fffe, P6 ;  /* 0x0001fffeff617807 */ /* 0x000fe20003000000 */
[----:B------:R-:W-:Y:S01]  /*5900*/  IMAD R41, R52, 0x58, RZ ;  /* 0x0000005834297824 */ /* 0x000fe200078e02ff */
[----:B------:R-:W-:-:S02]  /*5910*/  SEL R28, RZ, 0x1, P0 ;  /* 0x00000001ff1c7807 */ /* 0x000fc40000000000 */
[-C--:B------:R-:W-:Y:S02]  /*5920*/  LEA.HI.X.SX32 R45, R45, R55.reuse, 0x1, P4 ;  /* 0x000000372d2d7211 */ /* 0x080fe400020f0eff */
[-C--:B------:R-:W-:Y:S01]  /*5930*/  IADD3 R82, P4, PT, R83, R54.reuse, RZ ;  /* 0x0000003653527210 */ /* 0x080fe20007f9e0ff */
[----:B------:R-:W-:Y:S02]  /*5940*/  IMAD.IADD R97, R28, 0x1, R97 ;  /* 0x000000011c617824 */ /* 0x000fe400078e0261 */
[C---:B------:R-:W-:Y:S01]  /*5950*/  IMAD R81, R52.reuse, 0x5a, RZ ;  /* 0x0000005a34517824 */ /* 0x040fe200078e02ff */
[-C--:B------:R-:W-:Y:S02]  /*5960*/  LEA.HI.X.SX32 R83, R29, R55.reuse, 0x1, P4 ;  /* 0x000000371d537211 */ /* 0x080fe400020f0eff */
[----:B------:R-:W-:Y:S01]  /*5970*/  IADD3 R28, P4, PT, R41, R54, RZ ;  /* 0x00000036291c7210 */ /* 0x000fe20007f9e0ff */
[C---:B------:R-:W-:Y:S02]  /*5980*/  IMAD R41, R52.reuse, 0x2d, RZ ;  /* 0x0000002d34297824 */ /* 0x040fe400078e02ff */
[----:B------:R-:W-:Y:S01]  /*5990*/  IMAD R79, R52, 0x5c, RZ ;  /* 0x0000005c344f7824 */ /* 0x000fe200078e02ff */
[----:B------:R-:W-:-:S02]  /*59a0*/  LEA.HI.X.SX32 R29, R65, R55, 0x1, P4 ;  /* 0x00000037411d7211 */ /* 0x000fc400020f0eff */
[-C--:B------:R-:W-:Y:S01]  /*59b0*/  IADD3 R80, P4, PT, R81, R54.reuse, RZ ;  /* 0x0000003651507210 */ /* 0x080fe20007f9e0ff */
[----:B------:R-:W-:Y:S02]  /*59c0*/  IMAD.IADD R161, R42, 0x1, R161 ;  /* 0x000000012aa17824 */ /* 0x000fe400078e02a1 */
[----:B------:R-:W-:Y:S01]  /*59d0*/  IMAD R65, R52, 0x5e, RZ ;  /* 0x0000005e34417824 */ /* 0x000fe200078e02ff */
[-C--:B------:R-:W-:Y:S02]  /*59e0*/  LEA.HI.X.SX32 R81, R41, R55.reuse, 0x1, P4 ;  /* 0x0000003729517211 */ /* 0x080fe400020f0eff */
[-C--:B------:R-:W-:Y:S01]  /*59f0*/  IADD3 R42, P4, PT, R79, R54.reuse, RZ ;  /* 0x000000364f2a7210 */ /* 0x080fe20007f9e0ff */
[----:B------:R-:W-:Y:S01]  /*5a00*/  IMAD.IADD R64, R64, 0x1, R163 ;  /* 0x0000000140407824 */ /* 0x000fe200078e02a3 */
[----:B------:R-:W-:Y:S01]  /*5a10*/  LOP3.LUT R30, R30, 0x3, RZ, 0xc0, !PT ;  /* 0x000000031e1e7812 */ /* 0x000fe200078ec0ff */
[C---:B------:R-:W-:Y:S01]  /*5a20*/  IMAD R41, R52.reuse, 0x2f, RZ ;  /* 0x0000002f34297824 */ /* 0x040fe200078e02ff */
[----:B------:R-:W-:Y:S01]  /*5a30*/  LEA.HI.X.SX32 R43, R43, R55, 0x1, P4 ;  /* 0x000000372b2b7211 */ /* 0x000fe200020f0eff */
[----:B------:R-:W-:Y:S01]  /*5a40*/  IMAD R163, R52, 0x60, RZ ;  /* 0x0000006034a37824 */ /* 0x000fe200078e02ff */
[----:B------:R-:W-:-:S02]  /*5a50*/  IADD3 R78, P4, PT, R65, R54, RZ ;  /* 0x00000036414e7210 */ /* 0x000fc40007f9e0ff */
[----:B------:R-:W-:Y:S01]  /*5a60*/  IADD3 R56, PT, PT, R30, R77, R56 ;  /* 0x0000004d1e387210 */ /* 0x000fe20007ffe038 */
[C---:B------:R-:W-:Y:S01]  /*5a70*/  IMAD R77, R52.reuse, 0x62, RZ ;  /* 0x00000062344d7824 */ /* 0x040fe200078e02ff */
[-C--:B------:R-:W-:Y:S02]  /*5a80*/  LEA.HI.X.SX32 R79, R41, R55.reuse, 0x1, P4 ;  /* 0x00000037294f7211 */ /* 0x080fe400020f0eff */
[-C--:B------:R-:W-:Y:S01]  /*5a90*/  IADD3 R30, P4, PT, R163, R54.reuse, RZ ;  /* 0x00000036a31e7210 */ /* 0x080fe20007f9e0ff */
[----:B------:R-:W-:Y:S01]  /*5aa0*/  IMAD R65, R52, 0x31, RZ ;  /* 0x0000003134417824 */ /* 0x000fe200078e02ff */
[----:B------:R-:W-:Y:S01]  /*5ab0*/  LOP3.LUT R58, R58, 0x3, RZ, 0xc0, !PT ;  /* 0x000000033a3a7812 */ /* 0x000fe200078ec0ff */
[----:B------:R-:W-:Y:S01]  /*5ac0*/  IMAD R41, R52, 0x64, RZ ;  /* 0x0000006434297824 */ /* 0x000fe200078e02ff */
[----:B------:R-:W-:Y:S02]  /*5ad0*/  LEA.HI.X.SX32 R31, R31, R55, 0x1, P4 ;  /* 0x000000371f1f7211 */ /* 0x000fe400020f0eff */
[----:B------:R-:W-:-:S02]  /*5ae0*/  IADD3 R76, P4, PT, R77, R54, RZ ;  /* 0x000000364d4c7210 */ /* 0x000fc40007f9e0ff */
[----:B------:R-:W-:Y:S01]  /*5af0*/  IADD3 R96, PT, PT, R58, R40, R75 ;  /* 0x000000283a607210 */ /* 0x000fe20007ffe04b */
[----:B------:R-:W-:Y:S01]  /*5b00*/  IMAD R75, R52, 0x66, RZ ;  /* 0x00000066344b7824 */ /* 0x000fe200078e02ff */
[-C--:B------:R-:W-:Y:S02]  /*5b10*/  LEA.HI.X.SX32 R77, R65, R55.reuse, 0x1, P4 ;  /* 0x00000037414d7211 */ /* 0x080fe400020f0eff */
[----:B------:R-:W-:Y:S02]  /*5b20*/  LOP3.LUT R60, R60, 0x3, RZ, 0xc0, !PT ;  /* 0x000000033c3c7812 */ /* 0x000fe400078ec0ff */
[----:B------:R-:W-:Y:S01]  /*5b30*/  IADD3 R40, P4, PT, R41, R54, RZ ;  /* 0x0000003629287210 */ /* 0x000fe20007f9e0ff */
[----:B------:R-:W-:Y:S01]  /*5b40*/  IMAD R65, R52, 0x33, RZ ;  /* 0x0000003334417824 */ /* 0x000fe200078e02ff */
[----:B------:R-:W-:Y:S01]  /*5b50*/  IADD3 R60, PT, PT, R60, R34, R73 ;  /* 0x000000223c3c7210 */ /* 0x000fe20007ffe049 */
[----:B------:R-:W-:Y:S01]  /*5b60*/  IMAD R73, R52, 0x68, RZ ;  /* 0x0000006834497824 */ /* 0x000fe200078e02ff */
[----:B------:R-:W-:-:S02]  /*5b70*/  LEA.HI.X.SX32 R41, R33, R55, 0x1, P4 ;  /* 0x0000003721297211 */ /* 0x000fc400020f0eff */
[----:B------:R-:W-:Y:S02]  /*5b80*/  LOP3.LUT R97, R97, 0x3, RZ, 0xc0, !PT ;  /* 0x0000000361617812 */ /* 0x000fe400078ec0ff */
[----:B------:R-:W-:Y:S01]  /*5b90*/  IADD3 R74, P4, PT, R75, R54, RZ ;  /* 0x000000364b4a7210 */ /* 0x000fe20007f9e0ff */
[C---:B------:R-:W-:Y:S01]  /*5ba0*/  IMAD R163, R52.reuse, 0x6a, RZ ;  /* 0x0000006a34a37824 */ /* 0x040fe200078e02ff */
[----:B------:R-:W-:Y:S02]  /*5bb0*/  IADD3 R97, PT, PT, R97, R32, R71 ;  /* 0x0000002061617210 */ /* 0x000fe40007ffe047 */
[-C--:B------:R-:W-:Y:S02]  /*5bc0*/  LEA.HI.X.SX32 R75, R65, R55.reuse, 0x1, P4 ;  /* 0x00000037414b7211 */ /* 0x080fe400020f0eff */
[----:B------:R-:W-:Y:S01]  /*5bd0*/  IADD3 R32, P4, PT, R73, R54, RZ ;  /* 0x0000003649207210 */ /* 0x000fe20007f9e0ff */
[----:B------:R-:W-:Y:S01]  /*5be0*/  IMAD R71, R52, 0x35, RZ ;  /* 0x0000003534477824 */ /* 0x000fe200078e02ff */
[----:B------:R-:W-:Y:S01]  /*5bf0*/  LOP3.LUT R64, R64, 0x3, RZ, 0xc0, !PT ;  /* 0x0000000340407812 */ /* 0x000fe200078ec0ff */
[----:B------:R-:W-:Y:S01]  /*5c00*/  IMAD R65, R52, 0x6c, RZ ;  /* 0x0000006c34417824 */ /* 0x000fe200078e02ff */
[----:B------:R-:W-:-:S02]  /*5c10*/  LEA.HI.X.SX32 R33, R61, R55, 0x1, P4 ;  /* 0x000000373d217211 */ /* 0x000fc400020f0eff */
[-C--:B------:R-:W-:Y:S01]  /*5c20*/  IADD3 R72, P4, PT, R163, R54.reuse, RZ ;  /* 0x00000036a3487210 */ /* 0x080fe20007f9e0ff */
[----:B------:R-:W-:Y:S01]  /*5c30*/  IMAD.IADD R167, R68, 0x1, R167 ;  /* 0x0000000144a77824 */ /* 0x000fe200078e02a7 */
[----:B------:R-:W-:Y:S02]  /*5c40*/  LOP3.LUT R161, R161, 0x3, RZ, 0xc0, !PT ;  /* 0x00000003a1a17812 */ /* 0x000fe400078ec0ff */
[----:B------:R-:W-:Y:S01]  /*5c50*/  IADD3 R8, PT, PT, R64, R67, R8 ;  /* 0x0000004340087210 */ /* 0x000fe20007ffe008 */
[----:B------:R-:W-:Y:S01]  /*5c60*/  IMAD R67, R52, 0x6e, RZ ;  /* 0x0000006e34437824 */ /* 0x000fe200078e02ff */
[----:B------:R-:W-:Y:S02]  /*5c70*/  LEA.HI.X.SX32 R73, R71, R55, 0x1, P4 ;  /* 0x0000003747497211 */ /* 0x000fe400020f0eff */
[-C--:B------:R-:W-:Y:S01]  /*5c80*/  IADD3 R68, P4, PT, R65, R54.reuse, RZ ;  /* 0x0000003641447210 */ /* 0x080fe20007f9e0ff */
[----:B------:R-:W-:Y:S01]  /*5c90*/  IMAD.IADD R66, R66, 0x1, R165 ;  /* 0x0000000142427824 */ /* 0x000fe200078e02a5 */
[----:B------:R-:W-:Y:S01]  /*5ca0*/  IADD3 R20, PT, PT, R161, R69, R20 ;  /* 0x00000045a1147210 */ /* 0x000fe20007ffe014 */
[C---:B------:R-:W-:Y:S01]  /*5cb0*/  IMAD R61, R52.reuse, 0x37, RZ ;  /* 0x00000037343d7824 */ /* 0x040fe200078e02ff */
[----:B------:R-:W-:Y:S01]  /*5cc0*/  LEA.HI.X.SX32 R69, R35, R55, 0x1, P4 ;  /* 0x0000003723457211 */ /* 0x000fe200020f0eff */
[C---:B------:R-:W-:Y:S01]  /*5cd0*/  IMAD R65, R52.reuse, 0x70, RZ ;  /* 0x0000007034417824 */ /* 0x040fe200078e02ff */
[----:B------:R-:W-:Y:S01]  /*5ce0*/  IADD3 R70, P4, PT, R67, R54, RZ ;  /* 0x0000003643467210 */ /* 0x000fe20007f9e0ff */
[----:B------:R-:W-:Y:S01]  /*5cf0*/  IMAD R67, R52, 0x72, RZ ;  /* 0x0000007234437824 */ /* 0x000fe200078e02ff */
[----:B------:R-:W-:-:S02]  /*5d00*/  LOP3.LUT R66, R66, 0x3, RZ, 0xc0, !PT ;  /* 0x0000000342427812 */ /* 0x000fc400078ec0ff */
[-C--:B------:R-:W-:Y:S02]  /*5d10*/  LEA.HI.X.SX32 R71, R61, R55.reuse, 0x1, P4 ;  /* 0x000000373d477211 */ /* 0x080fe400020f0eff */
[----:B------:R-:W-:Y:S02]  /*5d20*/  IADD3 R34, P4, PT, R65, R54, RZ ;  /* 0x0000003641227210 */ /* 0x000fe40007f9e0ff */
[----:B------:R-:W-:Y:S01]  /*5d30*/  IADD3 R6, PT, PT, R66, R6, R21 ;  /* 0x0000000642067210 */ /* 0x000fe20007ffe015 */
[C---:B------:R-:W-:Y:S01]  /*5d40*/  IMAD R21, R52.reuse, 0x39, RZ ;  /* 0x0000003934157824 */ /* 0x040fe200078e02ff */
[----:B------:R-:W-:Y:S01]  /*5d50*/  LEA.HI.X.SX32 R35, R59, R55, 0x1, P4 ;  /* 0x000000373b237211 */ /* 0x000fe200020f0eff */
[C---:B------:R-:W-:Y:S01]  /*5d60*/  IMAD R65, R52.reuse, 0x74, RZ ;  /* 0x0000007434417824 */ /* 0x040fe200078e02ff */
[----:B------:R-:W-:Y:S01]  /*5d70*/  IADD3 R66, P4, PT, R67, R54, RZ ;  /* 0x0000003643427210 */ /* 0x000fe20007f9e0ff */
[----:B------:R-:W-:Y:S01]  /*5d80*/  IMAD R61, R52, 0x76, RZ ;  /* 0x00000076343d7824 */ /* 0x000fe200078e02ff */
[----:B------:R-:W-:-:S02]  /*5d90*/  LOP3.LUT R167, R167, 0x3, RZ, 0xc0, !PT ;  /* 0x00000003a7a77812 */ /* 0x000fc400078ec0ff */
[----:B------:R-:W-:Y:S02]  /*5da0*/  LOP3.LUT R97, R97, 0xf, RZ, 0xc0, !PT ;  /* 0x0000000f61617812 */ /* 0x000fe400078ec0ff */
[----:B------:R-:W-:Y:S02]  /*5db0*/  LEA.HI.X.SX32 R67, R21, R55, 0x1, P4 ;  /* 0x0000003715437211 */ /* 0x000fe400020f0eff */
[-C--:B------:R-:W-:Y:S01]  /*5dc0*/  IADD3 R64, P4, PT, R65, R54.reuse, RZ ;  /* 0x0000003641407210 */ /* 0x080fe20007f9e0ff */
[----:B------:R-:W-:Y:S01]  /*5dd0*/  IMAD R97, R60, 0x10, R97 ;  /* 0x000000103c617824 */ /* 0x000fe200078e0261 */
[----:B------:R-:W-:Y:S01]  /*5de0*/  IADD3 R4, PT, PT, R167, R9, R4 ;  /* 0x00000009a7047210 */ /* 0x000fe20007ffe004 */
[C---:B------:R-:W-:Y:S01]  /*5df0*/  IMAD R9, R52.reuse, 0x3b, RZ ;  /* 0x0000003b34097824 */ /* 0x040fe200078e02ff */
[----:B------:R-:W-:Y:S01]  /*5e00*/  LEA.HI.X.SX32 R65, R37, R55, 0x1, P4 ;  /* 0x0000003725417211 */ /* 0x000fe200020f0eff */
[----:B------:R-:W-:Y:S01]  /*5e10*/  IMAD R59, R52, 0x78, RZ ;  /* 0x00000078343b7824 */ /* 0x000fe200078e02ff */
[----:B------:R-:W-:-:S02]  /*5e20*/  IADD3 R60, P4, PT, R61, R54, RZ ;  /* 0x000000363d3c7210 */ /* 0x000fc40007f9e0ff */
[----:B------:R-:W-:Y:S01]  /*5e30*/  LOP3.LUT R21, R4, 0xf, RZ, 0xc0, !PT ;  /* 0x0000000f04157812 */ /* 0x000fe200078ec0ff */
[----:B------:R-:W-:Y:S01]  /*5e40*/  IMAD R37, R52, 0x7a, RZ ;  /* 0x0000007a34257824 */ /* 0x000fe200078e02ff */
[-C--:B------:R-:W-:Y:S02]  /*5e50*/  LEA.HI.X.SX32 R61, R9, R55.reuse, 0x1, P4 ;  /* 0x00000037093d7211 */ /* 0x080fe400020f0eff */
[-C--:B------:R-:W-:Y:S01]  /*5e60*/  IADD3 R58, P4, PT, R59, R54.reuse, RZ ;  /* 0x000000363b3a7210 */ /* 0x080fe20007f9e0ff */
[----:B------:R-:W-:Y:S02]  /*5e70*/  IMAD R161, R6, 0x10, R21 ;  /* 0x0000001006a17824 */ /* 0x000fe400078e0215 */
[----:B------:R-:W-:Y:S01]  /*5e80*/  IMAD.SHL.U32 R9, R96, 0x100, RZ ;  /* 0x0000010060097824 */ /* 0x000fe200078e00ff */
[-C--:B------:R-:W-:Y:S01]  /*5e90*/  LEA.HI.X.SX32 R59, R5, R55.reuse, 0x1, P4 ;  /* 0x00000037053b7211 */ /* 0x080fe200020f0eff */
[C---:B------:R-:W-:Y:S01]  /*5ea0*/  IMAD R21, R52.reuse, 0x3d, RZ ;  /* 0x0000003d34157824 */ /* 0x040fe200078e02ff */
[-C--:B------:R-:W-:Y:S01]  /*5eb0*/  IADD3 R4, P4, PT, R37, R54.reuse, RZ ;  /* 0x0000003625047210 */ /* 0x080fe20007f9e0ff */
[----:B------:R-:W-:Y:S01]  /*5ec0*/  IMAD R163, R52, 0x7c, RZ ;  /* 0x0000007c34a37824 */ /* 0x000fe200078e02ff */
[----:B------:R-:W-:Y:S01]  /*5ed0*/  LOP3.LUT R9, R9, 0xf00, RZ, 0xe2, !PT ;  /* 0x00000f0009097812 */ /* 0x000fe200078ee2ff */
[----:B------:R-:W-:Y:S01]  /*5ee0*/  IMAD.SHL.U32 R8, R8, 0x100, RZ ;  /* 0x0000010008087824 */ /* 0x000fe200078e00ff */
[-C--:B------:R-:W-:Y:S01]  /*5ef0*/  LEA.HI.X.SX32 R5, R21, R55.reuse, 0x1, P4 ;  /* 0x0000003715057211 */ /* 0x080fe200020f0eff */
[----:B------:R-:W-:Y:S01]  /*5f00*/  IMAD R165, R52, 0x7e, RZ ;  /* 0x0000007e34a57824 */ /* 0x000fe200078e02ff */
[----:B------:R-:W-:Y:S01]  /*5f10*/  IADD3 R6, P4, PT, R163, R54, RZ ;  /* 0x00000036a3067210 */ /* 0x000fe20007f9e0ff */
[----:B------:R-:W-:Y:S01]  /*5f20*/  IMAD R56, R56, 0x1000, R9 ;  /* 0x0000100038387824 */ /* 0x000fe200078e0209 */
[----:B------:R-:W-:Y:S01]  /*5f30*/  LOP3.LUT R37, R8, 0xf00, RZ, 0xe2, !PT ;  /* 0x00000f0008257812 */ /* 0x000fe200078ee2ff */
[----:B------:R-:W-:Y:S01]  /*5f40*/  IMAD R9, R52, 0x3f, RZ ;  /* 0x0000003f34097824 */ /* 0x000fe200078e02ff */
[----:B------:R-:W-:-:S02]  /*5f50*/  LEA.HI.X.SX32 R7, R7, R55, 0x1, P4 ;  /* 0x0000003707077211 */ /* 0x000fc400020f0eff */
[-C--:B------:R-:W-:Y:S02]  /*5f60*/  IADD3 R8, P4, PT, R165, R54.reuse, RZ ;  /* 0x00000036a5087210 */ /* 0x080fe40007f9e0ff */
[----:B------:R-:W-:Y:S01]  /*5f70*/  LOP3.LUT R97, R97, 0xff, RZ, 0xc0, !PT ;  /* 0x000000ff61617812 */ /* 0x000fe200078ec0ff */
[----:B------:R-:W-:Y:S01]  /*5f80*/  IMAD R21, R20, 0x1000, R37 ;  /* 0x0000100014157824 */ /* 0x000fe200078e0225 */
[----:B------:R-:W-:Y:S02]  /*5f90*/  LOP3.LUT R96, R161, 0xff, RZ, 0xc0, !PT ;  /* 0x000000ffa1607812 */ /* 0x000fe400078ec0ff */
[----:B------:R-:W-:Y:S01]  /*5fa0*/  LEA.HI.X.SX32 R9, R9, R55, 0x1, P4 ;  /* 0x0000003709097211 */ /* 0x000fe200020f0eff */
[----:B------:R-:W-:Y:S01]  /*5fb0*/  IMAD.IADD R37, R56, 0x1, R97 ;  /* 0x0000000138257824 */ /* 0x000fe200078e0261 */
[----:B------:R-:W-:Y:S01]  /*5fc0*/  IADD3 R20, P4, PT, R19, R54, RZ ;  /* 0x0000003613147210 */ /* 0x000fe20007f9e0ff */
[----:B------:R-:W-:Y:S01]  /*5fd0*/  IMAD.IADD R56, R21, 0x1, R96 ;  /* 0x0000000115387824 */ /* 0x000fe200078e0260 */
[----:B------:R-:W-:-:S02]  /*5fe0*/  SHF.R.U32.HI R19, RZ, 0x1, R11 ;  /* 0x00000001ff137819 */ /* 0x000fc4000001160b */
[-C--:B------:R-:W-:Y:S02]  /*5ff0*/  LEA.HI.X.SX32 R21, R219, R55.reuse, 0x1, P4 ;  /* 0x00000037db157211 */ /* 0x080fe400020f0eff */
[----:B------:R-:W-:Y:S02]  /*6000*/  LEA R96, P4, R52, R54, 0x4 ;  /* 0x0000003634607211 */ /* 0x000fe400078820ff */
[----:B------:R-:W-:Y:S02]  /*6010*/  PRMT R37, R37, 0x5410, R56 ;  /* 0x0000541025257816 */ /* 0x000fe40000000038 */
[----:B------:R-:W-:Y:S02]  /*6020*/  PRMT R11, RZ, 0x7610, R11 ;  /* 0x00007610ff0b7816 */ /* 0x000fe4000000000b */
[----:B------:R-:W-:Y:S02]  /*6030*/  LEA.HI.X.SX32 R97, R213, R55, 0x1, P4 ;  /* 0x00000037d5617211 */ /* 0x000fe400020f0eff */
[----:B------:R-:W-:-:S02]  /*6040*/  LOP3.LUT P4, RZ, R19, 0x1, RZ, 0xc0, !PT ;  /* 0x0000000113ff7812 */ /* 0x000fc4000788c0ff */
[----:B------:R-:W-:Y:S01]  /*6050*/  SHF.R.U64 R19, R37, 0x1f, RZ ;  /* 0x0000001f25137819 */ /* 0x000fe200000012ff */
[----:B------:R0:W5:Y:S01]  /*6060*/  @!P5 LDG.E.U16 R11, desc[UR22][R20.64] ;  /* 0x00000016140bd981 */ /* 0x000162000c1e1500 */
[----:B------:R-:W-:Y:S02]  /*6070*/  PRMT R195, RZ, 0x7610, R195 ;  /* 0x00007610ffc37816 */ /* 0x000fe400000000c3 */
[----:B------:R-:W-:Y:S02]  /*6080*/  LOP3.LUT P5, RZ, R19, 0x1, RZ, 0xc0, !PT ;  /* 0x0000000113ff7812 */ /* 0x000fe400078ac0ff */
[----:B------:R-:W-:Y:S02]  /*6090*/  SHF.R.U64 R19, R37, 0x1e, RZ ;  /* 0x0000001e25137819 */ /* 0x000fe400000012ff */
[----:B------:R-:W5:Y:S01]  /*60a0*/  @!P3 LDG.E.U16 R195, desc[UR22][R96.64] ;  /* 0x0000001660c3b981 */ /* 0x000f62000c1e1500 */
[----:B------:R-:W-:Y:S02]  /*60b0*/  PRMT R56, RZ, 0x7610, R56 ;  /* 0x00007610ff387816 */ /* 0x000fe40000000038 */
[----:B------:R-:W-:-:S02]  /*60c0*/  LOP3.LUT P3, RZ, R19, 0x1, RZ, 0xc0, !PT ;  /* 0x0000000113ff7812 */ /* 0x000fc4000786c0ff */
[----:B------:R-:W-:Y:S02]  /*60d0*/  PRMT R55, RZ, 0x7610, R55 ;  /* 0x00007610ff377816 */ /* 0x000fe40000000037 */
[C---:B------:R-:W-:Y:S01]  /*60e0*/  SHF.R.U64 R54, R37.reuse, 0x1d, RZ ;  /* 0x0000001d25367819 */ /* 0x040fe200000012ff */
[----:B------:R2:W5:Y:S01]  /*60f0*/  @P4 LDG.E.U16 R56, desc[UR22][R50.64] ;  /* 0x0000001632384981 */ /* 0x000562000c1e1500 */
[----:B0-----:R-:W-:Y:S02]  /*6100*/  SHF.R.U64 R21, R37, 0x1b, RZ ;  /* 0x0000001b25157819 */ /* 0x001fe400000012ff */
[----:B------:R-:W-:Y:S01]  /*6110*/  PRMT R20, RZ, 0x7610, R20 ;  /* 0x00007610ff147816 */ /* 0x000fe20000000014 */
[----:B------:R0:W5:Y:S01]  /*6120*/  @P5 LDG.E.U16 R55, desc[UR22][R22.64] ;  /* 0x0000001616375981 */ /* 0x000162000c1e1500 */
[----:B------:R-:W-:Y:S02]  /*6130*/  LOP3.LUT P4, RZ, R54, 0x1, RZ, 0xc0, !PT ;  /* 0x0000000136ff7812 */ /* 0x000fe4000788c0ff */
[----:B------:R-:W-:-:S02]  /*6140*/  LOP3.LUT P5, RZ, R21, 0x1, RZ, 0xc0, !PT ;  /* 0x0000000115ff7812 */ /* 0x000fc400078ac0ff */
[----:B------:R-:W-:Y:S01]  /*6150*/  PRMT R19, RZ, 0x7610, R19 ;  /* 0x00007610ff137816 */ /* 0x000fe20000000013 */
[----:B------:R-:W5:Y:S01]  /*6160*/  @P3 LDG.E.U16 R20, desc[UR22][R92.64] ;  /* 0x000000165c143981 */ /* 0x000f62000c1e1500 */
[C---:B------:R-:W-:Y:S02]  /*6170*/  SHF.R.U64 R54, R37.reuse, 0x1c, RZ ;  /* 0x0000001c25367819 */ /* 0x040fe400000012ff */
[C---:B------:R-:W-:Y:S02]  /*6180*/  SHF.R.U64 R21, R37.reuse, 0x1a, RZ ;  /* 0x0000001a25157819 */ /* 0x040fe400000012ff */
[----:B--2---:R-:W-:Y:S01]  /*6190*/  SHF.R.U64 R50, R37, 0x19, RZ ;  /* 0x0000001925327819 */ /* 0x004fe200000012ff */
[----:B------:R-:W5:Y:S01]  /*61a0*/  @!P1 LDG.E.U16 R19, desc[UR22][R94.64] ;  /* 0x000000165e139981 */ /* 0x000f62000c1e1500 */
[----:B------:R-:W-:Y:S02]  /*61b0*/  LOP3.LUT P6, RZ, R54, 0x1, RZ, 0xc0, !PT ;  /* 0x0000000136ff7812 */ /* 0x000fe400078cc0ff */
[----:B------:R-:W-:-:S02]  /*61c0*/  LOP3.LUT P3, RZ, R21, 0x1, RZ, 0xc0, !PT ;  /* 0x0000000115ff7812 */ /* 0x000fc4000786c0ff */
[----:B------:R-:W-:Y:S02]  /*61d0*/  PRMT R54, RZ, 0x7610, R54 ;  /* 0x00007610ff367816 */ /* 0x000fe40000000036 */
[----:B------:R-:W-:Y:S02]  /*61e0*/  PRMT R51, RZ, 0x7610, R51 ;  /* 0x00007610ff337816 */ /* 0x000fe40000000033 */
[----:B------:R-:W-:Y:S02]  /*61f0*/  LOP3.LUT P1, RZ, R50, 0x1, RZ, 0xc0, !PT ;  /* 0x0000000132ff7812 */ /* 0x000fe4000782c0ff */
[C---:B------:R-:W-:Y:S01]  /*6200*/  SHF.R.U64 R50, R37.reuse, 0x18, RZ ;  /* 0x0000001825327819 */ /* 0x040fe200000012ff */
[----:B------:R2:W5:Y:S01]  /*6210*/  @P4 LDG.E.U16 R54, desc[UR22][R48.64] ;  /* 0x0000001630364981 */ /* 0x000562000c1e1500 */
[----:B0-----:R-:W-:Y:S02]  /*6220*/  SHF.R.U64 R23, R37, 0x17, RZ ;  /* 0x0000001725177819 */ /* 0x001fe400000012ff */
[----:B------:R-:W-:Y:S01]  /*6230*/  PRMT R22, RZ, 0x7610, R22 ;  /* 0x00007610ff167816 */ /* 0x000fe20000000016 */
[----:B------:R0:W5:Y:S01]  /*6240*/  @P5 LDG.E.U16 R51, desc[UR22][R24.64] ;  /* 0x0000001618335981 */ /* 0x000162000c1e1500 */
[----:B------:R-:W-:-:S02]  /*6250*/  LOP3.LUT P4, RZ, R50, 0x1, RZ, 0xc0, !PT ;  /* 0x0000000132ff7812 */ /* 0x000fc4000788c0ff */
[----:B------:R-:W-:Y:S02]  /*6260*/  LOP3.LUT P5, RZ, R23, 0x1, RZ, 0xc0, !PT ;  /* 0x0000000117ff7812 */ /* 0x000fe400078ac0ff */
[C---:B------:R-:W-:Y:S01]  /*6270*/  SHF.R.U64 R23, R37.reuse, 0x16, RZ ;  /* 0x0000001625177819 */ /* 0x040fe200000012ff */
[----:B------:R-:W5:Y:S01]  /*6280*/  @P3 LDG.E.U16 R22, desc[UR22][R88.64] ;  /* 0x0000001658163981 */ /* 0x000f62000c1e1500 */
[----:B------:R-:W-:Y:S02]  /*6290*/  PRMT R50, RZ, 0x7610, R50 ;  /* 0x00007610ff327816 */ /* 0x000fe40000000032 */
[----:B--2---:R-:W-:Y:S02]  /*62a0*/  SHF.R.U64 R48, R37, 0x15, RZ ;  /* 0x0000001525307819 */ /* 0x004fe400000012ff */
[----:B------:R-:W-:Y:S02]  /*62b0*/  LOP3.LUT P3, RZ, R23, 0x1, RZ, 0xc0, !PT ;  /* 0x0000000117ff7812 */ /* 0x000fe4000786c0ff */
[----:B------:R-:W-:Y:S01]  /*62c0*/  PRMT R23, RZ, 0x7610, R23 ;  /* 0x00007610ff177816 */ /* 0x000fe20000000017 */
[----:B------:R2:W5:Y:S01]  /*62d0*/  @P1 LDG.E.U16 R50, desc[UR22][R46.64] ;  /* 0x000000162e321981 */ /* 0x000562000c1e1500 */
[----:B------:R-:W-:-:S02]  /*62e0*/  PRMT R49, RZ, 0x7610, R49 ;  /* 0x00007610ff317816 */ /* 0x000fc40000000031 */
[----:B------:R-:W-:Y:S02]  /*62f0*/  LOP3.LUT P1, RZ, R48, 0x1, RZ, 0xc0, !PT ;  /* 0x0000000130ff7812 */ /* 0x000fe4000782c0ff */
[C---:B------:R-:W-:Y:S01]  /*6300*/  SHF.R.U64 R48, R37.reuse, 0x14, RZ ;  /* 0x0000001425307819 */ /* 0x040fe200000012ff */
[----:B------:R-:W5:Y:S01]  /*6310*/  @P4 LDG.E.U16 R23, desc[UR22][R86.64] ;  /* 0x0000001656174981 */ /* 0x000f62000c1e1500 */
[----:B0-----:R-:W-:Y:S02]  /*6320*/  SHF.R.U64 R25, R37, 0x13, RZ ;  /* 0x0000001325197819 */ /* 0x001fe400000012ff */
[----:B------:R-:W-:Y:S01]  /*6330*/  PRMT R24, RZ, 0x7610, R24 ;  /* 0x00007610ff187816 */ /* 0x000fe20000000018 */
[----:B------:R0:W5:Y:S01]  /*6340*/  @P5 LDG.E.U16 R49, desc[UR22][R26.64] ;  /* 0x000000161a315981 */ /* 0x000162000c1e1500 */
[----:B------:R-:W-:Y:S02]  /*6350*/  LOP3.LUT P4, RZ, R48, 0x1, RZ, 0xc0, !PT ;  /* 0x0000000130ff7812 */ /* 0x000fe4000788c0ff */
[----:B------:R-:W-:-:S02]  /*6360*/  LOP3.LUT P5, RZ, R25, 0x1, RZ, 0xc0, !PT ;  /* 0x0000000119ff7812 */ /* 0x000fc400078ac0ff */
        /* <DEDUP_REMOVED lines=54> */
[----:B------:R-:W5:Y:S01]  /*66d0*/  @P1 LDG.E.U16 R42, desc[UR22][R68.64] ;  /* 0x00000016442a1981 */ /* 0x000f62000c1e1500 */
        /* <DEDUP_REMOVED lines=9> */
[----:B------:R-:W-:Y:S01]  /*6770*/  SHF.R.U64 R33, R37, 0x2, RZ ;  /* 0x0000000225217819 */ /* 0x000fe200000012ff */
[----:B------:R-:W5:Y:S01]  /*6780*/  @P3 LDG.E.U16 R32, desc[UR22][R66.64] ;  /* 0x0000001642203981 */ /* 0x000f62000c1e1500 */
[----:B------:R-:W-:Y:S02]  /*6790*/  LOP3.LUT R233, R203, 0x3f, RZ, 0xc0, !PT ;  /* 0x0000003fcbe97812 */ /* 0x000fe400078ec0ff */
[----:B------:R-:W-:Y:S02]  /*67a0*/  PRMT R40, RZ, 0x7610, R40 ;  /* 0x00007610ff287816 */ /* 0x000fe40000000028 */
[----:B------:R-:W-:Y:S02]  /*67b0*/  LOP3.LUT P3, RZ, R33, 0x1, RZ, 0xc0, !PT ;  /* 0x0000000121ff7812 */ /* 0x000fe4000786c0ff */
[----:B------:R-:W-:Y:S01]  /*67c0*/  PRMT R33, RZ, 0x7610, R33 ;  /* 0x00007610ff217816 */ /* 0x000fe20000000021 */
[----:B------:R-:W-:Y:S01]  /*67d0*/  IMAD R209, R233, R53, RZ ;  /* 0x00000035e9d17224 */ /* 0x000fe200078e02ff */
[----:B------:R-:W-:Y:S01]  /*67e0*/  SHF.R.U64 R37, R37, 0x1, RZ ;  /* 0x0000000125257819 */ /* 0x000fe200000012ff */
[----:B------:R-:W5:Y:S01]  /*67f0*/  @P1 LDG.E.U16 R40, desc[UR22][R64.64] ;  /* 0x0000001640281981 */ /* 0x000f62000c1e1500 */
[----:B------:R-:W-:Y:S01]  /*6800*/  PRMT R21, RZ, 0x7610, R21 ;  /* 0x00007610ff157816 */ /* 0x000fe20000000015 */
[----:B-1----:R-:W-:Y:S01]  /*6810*/  IMAD R162, R143, UR4, RZ ;  /* 0x000000048fa27c24 */ /* 0x002fe2000f8e02ff */
[----:B------:R-:W-:Y:S01]  /*6820*/  LOP3.LUT P1, RZ, R37, 0x1, RZ, 0xc0, !PT ;  /* 0x0000000125ff7812 */ /* 0x000fe2000782c0ff */
[----:B------:R-:W5:Y:S01]  /*6830*/  @P4 LDG.E.U16 R33, desc[UR22][R60.64] ;  /* 0x000000163c214981 */ /* 0x000f62000c1e1500 */
[----:B------:R-:W-:Y:S01]  /*6840*/  LEA R37, P4, R209, UR14, 0x1 ;  /* 0x0000000ed1257c11 */ /* 0x000fe2000f8808ff */
[----:B------:R-:W-:Y:S01]  /*6850*/  IMAD R164, R147, UR4, RZ ;  /* 0x0000000493a47c24 */ /* 0x000fe2000f8e02ff */
[----:B0-----:R-:W-:Y:S01]  /*6860*/  PRMT R34, RZ, 0x7610, R34 ;  /* 0x00007610ff227816 */ /* 0x001fe20000000022 */
[----:B------:R-:W5:Y:S01]  /*6870*/  @P6 LDG.E.U16 R21, desc[UR22][R90.64] ;  /* 0x000000165a156981 */ /* 0x000f62000c1e1500 */
[----:B------:R-:W-:Y:S01]  /*6880*/  LEA.HI.X.SX32 R209, R209, UR15, 0x1, P4 ;  /* 0x0000000fd1d17c11 */ /* 0x000fe2000a0f0eff */
[----:B------:R-:W-:Y:S01]  /*6890*/  IMAD R148, R148, UR4, RZ ;  /* 0x0000000494947c24 */ /* 0x000fe2000f8e02ff */
[-C--:B------:R-:W-:Y:S01]  /*68a0*/  LEA R186, P4, R162, R37.reuse, 0x1 ;  /* 0x00000025a2ba7211 */ /* 0x080fe200078808ff */
[----:B------:R-:W-:Y:S01]  /*68b0*/  IMAD R150, R150, UR4, RZ ;  /* 0x0000000496967c24 */ /* 0x000fe2000f8e02ff */
[----:B------:R-:W-:Y:S01]  /*68c0*/  LEA R184, P6, R164, R37, 0x1 ;  /* 0x00000025a4b87211 */ /* 0x000fe200078c08ff */
[----:B------:R-:W-:Y:S01]  /*68d0*/  IMAD R166, R151, UR4, RZ ;  /* 0x0000000497a67c24 */ /* 0x000fe2000f8e02ff */
[----:B------:R0:W5:Y:S01]  /*68e0*/  @P5 LDG.E.U16 R34, desc[UR22][R58.64] ;  /* 0x000000163a225981 */ /* 0x000162000c1e1500 */
[----:B------:R-:W-:Y:S01]  /*68f0*/  LEA.HI.X.SX32 R187, R162, R209, 0x1, P4 ;  /* 0x000000d1a2bb7211 */ /* 0x000fe200020f0eff */
[----:B------:R-:W-:Y:S01]  /*6900*/  IMAD R152, R152, UR4, RZ ;  /* 0x0000000498987c24 */ /* 0x000fe2000f8e02ff */
[-C--:B------:R-:W-:Y:S01]  /*6910*/  LEA R182, P4, R148, R37.reuse, 0x1 ;  /* 0x0000002594b67211 */ /* 0x080fe200078808ff */
[----:B------:R-:W-:Y:S01]  /*6920*/  IMAD R168, R153, UR4, RZ ;  /* 0x0000000499a87c24 */ /* 0x000fe2000f8e02ff */
[----:B------:R-:W-:Y:S01]  /*6930*/  LEA R180, P5, R150, R37, 0x1 ;  /* 0x0000002596b47211 */ /* 0x000fe200078a08ff */
[----:B------:R-:W-:Y:S01]  /*6940*/  IMAD R102, R102, UR4, RZ ;  /* 0x0000000466667c24 */ /* 0x000fe2000f8e02ff */
[----:B------:R-:W-:-:S02]  /*6950*/  LEA.HI.X.SX32 R185, R164, R209, 0x1, P6 ;  /* 0x000000d1a4b97211 */ /* 0x000fc400030f0eff */
[----:B------:R-:W-:Y:S01]  /*6960*/  LEA R178, P6, R166, R37, 0x1 ;  /* 0x00000025a6b27211 */ /* 0x000fe200078c08ff */
[----:B------:R-:W-:Y:S01]  /*6970*/  IMAD R154, R154, UR4, RZ ;  /* 0x000000049a9a7c24 */ /* 0x000fe2000f8e02ff */
[-C--:B------:R-:W-:Y:S01]  /*6980*/  LEA.HI.X.SX32 R183, R148, R209.reuse, 0x1, P4 ;  /* 0x000000d194b77211 */ /* 0x080fe200020f0eff */
[----:B------:R-:W-:Y:S01]  /*6990*/  IMAD R248, R155, UR4, RZ ;  /* 0x000000049bf87c24 */ /* 0x000fe2000f8e02ff */
[----:B------:R-:W-:Y:S01]  /*69a0*/  LEA.HI.X.SX32 R181, R150, R209, 0x1, P5 ;  /* 0x000000d196b57211 */ /* 0x000fe200028f0eff */
[----:B------:R-:W-:Y:S01]  /*69b0*/  IMAD R156, R156, UR4, RZ ;  /* 0x000000049c9c7c24 */ /* 0x000fe2000f8e02ff */
[-C--:B------:R-:W-:Y:S02]  /*69c0*/  LEA R176, P4, R152, R37.reuse, 0x1 ;  /* 0x0000002598b07211 */ /* 0x080fe400078808ff */
[----:B------:R-:W-:Y:S02]  /*69d0*/  LEA R174, P5, R168, R37, 0x1 ;  /* 0x00000025a8ae7211 */ /* 0x000fe400078a08ff */
        /* <DEDUP_REMOVED lines=11> */
[----:B0-----:R-:W-:Y:S01]  /*6a90*/  IMAD R58, R100, UR4, RZ ;  /* 0x00000004643a7c24 */ /* 0x001fe2000f8e02ff */
[-C--:B------:R-:W-:Y:S01]  /*6aa0*/  LEA.HI.X.SX32 R171, R154, R209.reuse, 0x1, P4 ;  /* 0x000000d19aab7211 */ /* 0x080fe200020f0eff */
[----:B------:R-:W-:Y:S01]  /*6ab0*/  IMAD R59, R160, UR4, RZ ;  /* 0x00000004a03b7c24 */ /* 0x000fe2000f8e02ff */
[----:B------:R-:W-:Y:S01]  /*6ac0*/  LEA.HI.X.SX32 R169, R248, R209, 0x1, P5 ;  /* 0x000000d1f8a97211 */ /* 0x000fe200028f0eff */
[----:B------:R-:W-:Y:S01]  /*6ad0*/  IMAD R100, R103, UR4, RZ ;  /* 0x0000000467647c24 */ /* 0x000fe2000f8e02ff */
[-C--:B------:R-:W-:Y:S01]  /*6ae0*/  LEA R164, P4, R250, R37.reuse, 0x1 ;  /* 0x00000025faa47211 */ /* 0x080fe200078808ff */
[----:B------:R-:W-:Y:S01]  /*6af0*/  IMAD R146, R146, UR4, RZ ;  /* 0x0000000492927c24 */ /* 0x000fe2000f8e02ff */
        /* <DEDUP_REMOVED lines=47> */
[----:B------:R-:W-:Y:S01]  /*6df0*/  LEA R132, P5, R240, R37, 0x1 ;  /* 0x00000025f0847211 */ /* 0x000fe200078a08ff */
[----:B------:R-:W-:Y:S01]  /*6e00*/  IMAD R60, R108, UR4, RZ ;  /* 0x000000046c3c7c24 */ /* 0x000fe2000f8e02ff */
[----:B------:R-:W-:Y:S01]  /*6e10*/  LEA.HI.X.SX32 R137, R244, R209, 0x1, P6 ;  /* 0x000000d1f4897211 */ /* 0x000fe200030f0eff */
[----:B------:R-:W-:Y:S01]  /*6e20*/  IMAD R108, R99, UR4, RZ ;  /* 0x00000004636c7c24 */ /* 0x000fe2000f8e02ff */
        /* <DEDUP_REMOVED lines=8> */
[----:B------:R-:W-:-:S02]  /*6eb0*/  LEA R126, P5, R232, R37, 0x1 ;  /* 0x00000025e87e7211 */ /* 0x000fc400078a08ff */
[----:B------:R-:W-:Y:S02]  /*6ec0*/  LEA.HI.X.SX32 R131, R238, R209, 0x1, P6 ;  /* 0x000000d1ee837211 */ /* 0x000fe400030f0eff */
[----:B------:R-:W-:Y:S01]  /*6ed0*/  LEA R124, P6, R108, R37, 0x1 ;  /* 0x000000256c7c7211 */ /* 0x000fe200078c08ff */
[----:B------:R-:W-:Y:S01]  /*6ee0*/  IMAD R224, R129, UR4, RZ ;  /* 0x0000000481e07c24 */ /* 0x000fe2000f8e02ff */
[-C--:B------:R-:W-:Y:S01]  /*6ef0*/  LEA.HI.X.SX32 R129, R236, R209.reuse, 0x1, P4 ;  /* 0x000000d1ec817211 */ /* 0x080fe200020f0eff */
[----:B------:R-:W-:Y:S01]  /*6f00*/  IMAD R220, R127, UR4, RZ ;  /* 0x000000047fdc7c24 */ /* 0x000fe2000f8e02ff */
[-C--:B------:R-:W-:Y:S01]  /*6f10*/  LEA.HI.X.SX32 R127, R232, R209.reuse, 0x1, P5 ;  /* 0x000000d1e87f7211 */ /* 0x080fe200028f0eff */
[----:B------:R-:W-:Y:S01]  /*6f20*/  IMAD R216, R125, UR4, RZ ;  /* 0x000000047dd87c24 */ /* 0x000fe2000f8e02ff */
[----:B------:R-:W-:Y:S01]  /*6f30*/  LEA.HI.X.SX32 R125, R108, R209, 0x1, P6 ;  /* 0x000000d16c7d7211 */ /* 0x000fe200030f0eff */
[----:B------:R-:W-:Y:S01]  /*6f40*/  IMAD R92, R122, UR4, RZ ;  /* 0x000000047a5c7c24 */ /* 0x000fe2000f8e02ff */
[-C--:B------:R-:W-:Y:S01]  /*6f50*/  LEA R122, P4, R230, R37.reuse, 0x1 ;  /* 0x00000025e67a7211 */ /* 0x080fe200078808ff */
[----:B------:R-:W-:Y:S01]  /*6f60*/  IMAD R88, R120, UR4, RZ ;  /* 0x0000000478587c24 */ /* 0x000fe2000f8e02ff */
[-C--:B------:R-:W-:Y:S01]  /*6f70*/  LEA R120, P5, R228, R37.reuse, 0x1 ;  /* 0x00000025e4787211 */ /* 0x080fe200078a08ff */
[----:B------:R-:W-:Y:S01]  /*6f80*/  IMAD R84, R118, UR4, RZ ;  /* 0x0000000476547c24 */ /* 0x000fe2000f8e02ff */
        /* <DEDUP_REMOVED lines=13> */
[----:B------:R-:W-:-:S02]  /*7060*/  IMAD R101, R101, UR4, RZ ;  /* 0x0000000465657c24 */ /* 0x000fc4000f8e02ff */
        /* <DEDUP_REMOVED lines=8> */
[----:B------:R-:W-:Y:S02]  /*70f0*/  LEA.HI.X.SX32 R113, R220, R209, 0x1, P6 ;  /* 0x000000d1dc717211 */ /* 0x000fe400030f0eff */
        /* <DEDUP_REMOVED lines=12> */
[-C--:B------:R-:W-:Y:S02]  /*71c0*/  LEA.HI.X.SX32 R105, R96, R209.reuse, 0x1, P4 ;  /* 0x000000d160697211 */ /* 0x080fe400020f0eff */
[----:B------:R-:W-:Y:S02]  /*71d0*/  LEA.HI.X.SX32 R103, R94, R209, 0x1, P5 ;  /* 0x000000d15e677211 */ /* 0x000fe400028f0eff */
[-C--:B------:R-:W-:Y:S02]  /*71e0*/  LEA R98, P4, R90, R37.reuse, 0x1 ;  /* 0x000000255a627211 */ /* 0x080fe400078808ff */
[----:B------:R-:W-:-:S02]  /*71f0*/  LEA R96, P5, R88, R37, 0x1 ;  /* 0x0000002558607211 */ /* 0x000fc400078a08ff */
[----:B------:R-:W-:Y:S02]  /*7200*/  LEA.HI.X.SX32 R101, R92, R209, 0x1, P6 ;  /* 0x000000d15c657211 */ /* 0x000fe400030f0eff */
[----:B------:R-:W-:Y:S02]  /*7210*/  LEA R94, P6, R86, R37, 0x1 ;  /* 0x00000025565e7211 */ /* 0x000fe400078c08ff */
[-C--:B------:R-:W-:Y:S02]  /*7220*/  LEA.HI.X.SX32 R99, R90, R209.reuse, 0x1, P4 ;  /* 0x000000d15a637211 */ /* 0x080fe400020f0eff */
[----:B------:R-:W-:Y:S02]  /*7230*/  LEA.HI.X.SX32 R97, R88, R209, 0x1, P5 ;  /* 0x000000d158617211 */ /* 0x000fe400028f0eff */
[-C--:B------:R-:W-:Y:S02]  /*7240*/  LEA R92, P4, R234, R37.reuse, 0x1 ;  /* 0x00000025ea5c7211 */ /* 0x080fe400078808ff */
[----:B------:R-:W-:-:S02]  /*7250*/  LEA R90, P5, R84, R37, 0x1 ;  /* 0x00000025545a7211 */ /* 0x000fc400078a08ff */
[----:B------:R-:W-:Y:S02]  /*7260*/  LEA.HI.X.SX32 R95, R86, R209, 0x1, P6 ;  /* 0x000000d1565f7211 */ /* 0x000fe400030f0eff */
[----:B------:R-:W-:Y:S02]  /*7270*/  LEA R88, P6, R82, R37, 0x1 ;  /* 0x0000002552587211 */ /* 0x000fe400078c08ff */
[-C--:B------:R-:W-:Y:S02]  /*7280*/  LEA.HI.X.SX32 R93, R234, R209.reuse, 0x1, P4 ;  /* 0x000000d1ea5d7211 */ /* 0x080fe400020f0eff */
[----:B------:R-:W-:Y:S01]  /*7290*/  LEA.HI.X.SX32 R91, R84, R209, 0x1, P5 ;  /* 0x000000d1545b7211 */ /* 0x000fe200028f0eff */
[----:B------:R-:W-:Y:S01]  /*72a0*/  IMAD R214, R39, UR4, RZ ;  /* 0x0000000427d67c24 */ /* 0x000fe2000f8e02ff */
        /* <DEDUP_REMOVED lines=12> */
[----:B------:R-:W-:Y:S02]  /*7370*/  LEA R73, P5, R72, R37, 0x1 ;  /* 0x0000002548497211 */ /* 0x000fe400078a08ff */
[----:B------:R-:W-:-:S02]  /*7380*/  LEA.HI.X.SX32 R76, R214, R209, 0x1, P6 ;  /* 0x000000d1d64c7211 */ /* 0x000fc400030f0eff */
[----:B------:R-:W-:Y:S02]  /*7390*/  LEA R71, P6, R70, R37, 0x1 ;  /* 0x0000002546477211 */ /* 0x000fe400078c08ff */
[----:B------:R-:W-:Y:S02]  /*73a0*/  LEA.HI.X.SX32 R72, R72, R209, 0x1, P5 ;  /* 0x000000d148487211 */ /* 0x000fe400028f0eff */
[----:B------:R-:W-:Y:S02]  /*73b0*/  LEA R68, P5, R64, R37, 0x1 ;  /* 0x0000002540447211 */ /* 0x000fe400078a08ff */
[----:B------:R-:W-:Y:S02]  /*73c0*/  LEA.HI.X.SX32 R70, R70, R209, 0x1, P6 ;  /* 0x000000d146467211 */ /* 0x000fe400030f0eff */
[----:B------:R-:W-:Y:S02]  /*73d0*/  LEA R67, P6, R66, R37, 0x1 ;  /* 0x0000002542437211 */ /* 0x000fe400078c08ff */
[----:B------:R-:W-:-:S02]  /*73e0*/  LEA.HI.X.SX32 R69, R64, R209, 0x1, P5 ;  /* 0x000000d140457211 */ /* 0x000fc400028f0eff */
[-C--:B------:R-:W-:Y:S02]  /*73f0*/  LEA R75, P4, R74, R37.reuse, 0x1 ;  /* 0x000000254a4b7211 */ /* 0x080fe400078808ff */
[----:B------:R-:W-:Y:S02]  /*7400*/  LEA R64, P5, R58, R37, 0x1 ;  /* 0x000000253a407211 */ /* 0x000fe400078a08ff */
[----:B------:R-:W-:Y:S02]  /*7410*/  LEA.HI.X.SX32 R66, R66, R209, 0x1, P6 ;  /* 0x000000d142427211 */ /* 0x000fe400030f0eff */
[----:B------:R-:W-:Y:S02]  /*7420*/  LEA R59, P6, R210, R37, 0x1 ;  /* 0x00000025d23b7211 */ /* 0x000fe400078c08ff */
[-C--:B------:R-:W-:Y:S02]  /*7430*/  LEA.HI.X.SX32 R74, R74, R209.reuse, 0x1, P4 ;  /* 0x000000d14a4a7211 */ /* 0x080fe400020f0eff */
[----:B------:R-:W-:-:S02]  /*7440*/  LEA.HI.X.SX32 R65, R58, R209, 0x1, P5 ;  /* 0x000000d13a417211 */ /* 0x000fc400028f0eff */
[----:B------:R-:W-:Y:S02]  /*7450*/  LEA R61, P4, R60, R37, 0x1 ;  /* 0x000000253c3d7211 */ /* 0x000fe400078808ff */
[----:B------:R-:W-:Y:S02]  /*7460*/  LEA.HI.X.SX32 R58, R210, R209, 0x1, P6 ;  /* 0x000000d1d23a7211 */ /* 0x000fe400030f0eff */
[----:B------:R-:W-:Y:S02]  /*7470*/  PRMT R35, RZ, 0x7610, R35 ;  /* 0x00007610ff237816 */ /* 0x000fe40000000023 */
[----:B------:R-:W-:Y:S02]  /*7480*/  PRMT R37, RZ, 0x7610, R37 ;  /* 0x00007610ff257816 */ /* 0x000fe40000000025 */
[----:B------:R-:W-:Y:S02]  /*7490*/  PRMT R210, RZ, 0x7610, R210 ;  /* 0x00007610ffd27816 */ /* 0x000fe400000000d2 */
[----:B------:R0:W5:Y:S04]  /*74a0*/  @P3 LDG.E.U16 R35, desc[UR22][R4.64] ;  /* 0x0000001604233981 */ /* 0x000168000c1e1500 */
[----:B------:R0:W5:Y:S04]  /*74b0*/  @P1 LDG.E.U16 R37, desc[UR22][R6.64] ;  /* 0x0000001606251981 */ /* 0x000168000c1e1500 */
[----:B------:R0:W5:Y:S01]  /*74c0*/  @!P0 LDG.E.U16 R210, desc[UR22][R8.64] ;  /* 0x0000001608d28981 */ /* 0x000162000c1e1500 */
[----:B------:R-:W-:-:S03]  /*74d0*/  VIADD R215, R10, 0x3f ;  /* 0x0000003f0ad77836 */ /* 0x000fc60000000000 */
[----:B------:R0:W-:Y:S04]  /*74e0*/  STL [R1+0x24], R219 ;  /* 0x000024db01007387 */ /* 0x0001e80000100800 */
[----:B------:R0:W-:Y:S04]  /*74f0*/  STL [R1+0x30], R213 ;  /* 0x000030d501007387 */ /* 0x0001e80000100800 */
[----:B------:R0:W-:Y:S01]  /*7500*/  STL [R1+0x74], R215 ;  /* 0x000074d701007387 */ /* 0x0001e20000100800 */
[----:B------:R-:W-:Y:S02]  /*7510*/  LEA.HI.X.SX32 R60, R60, R209, 0x1, P4 ;  /* 0x000000d13c3c7211 */ /* 0x000fe400020f0eff */
[----:B------:R-:W-:Y:S01]  /*7520*/  ISETP.GT.AND P4, PT, R215, 0x3f, PT ;  /* 0x0000003fd700780c */ /* 0x000fe20003f84270 */
[----:B------:R-:W-:-:S04]  /*7530*/  @!UP1 UIADD3 UR4, UPT, UPT, -UR6, 0x100000, URZ ;  /* 0x0010000006049890 */ /* 0x000fc8000fffe1ff */
[----:B------:R-:W-:Y:S02]  /*7540*/  @!UP1 USHF.L.U32 UR5, UR4, 0xb, URZ ;  /* 0x0000000b04059899 */ /* 0x000fe400080006ff */
[----:B------:R-:W-:Y:S01]  /*7550*/  @!UP1 USHF.L.U32 UR4, UR4, 0x1, URZ ;  /* 0x0000000104049899 */ /* 0x000fe200080006ff */
[----:B------:R-:W-:Y:S01]  /*7560*/  VOTEU.ALL UP1, P2 ;  /* 0x0000000000ff7886 */ /* 0x000fe20001020000 */
[----:B------:R-:W-:-:S10]  /*7570*/  ISETP.LT.AND P5, PT, R233, R10, P4 ;  /* 0x0000000ae900720c */ /* 0x000fd400027a1270 */
[----:B------:R0:W1:Y:S02]  /*7580*/  @!UP1 SYNCS.EXCH.64 URZ, [UR9+0x8008], UR4 ;  /* 0x0080080409ff95b2 */ /* 0x0000640008000100 */
[----:B0-----:R-:W-:Y:S05]  /*7590*/  @!P4 BRA `(.L_x_6) ;  /* 0x000000000084c947 */ /* 0x001fea0003800000 */
[----:B-----5:R-:W-:Y:S02]  /*75a0*/  PRMT R10, R194, 0x5410, R11 ;  /* 0x00005410c20a7816 */ /* 0x020fe4000000000b */
[----:B------:R-:W-:Y:S02]  /*75b0*/  PRMT R14, R14, 0x5410, R15 ;  /* 0x000054100e0e7816 */ /* 0x000fe4000000000f */
[----:B------:R-:W-:Y:S02]  /*75c0*/  PRMT R16, R16, 0x5410, R17 ;  /* 0x0000541010107816 */ /* 0x000fe40000000011 */
[----:B------:R-:W-:Y:S02]  /*75d0*/  PRMT R34, R34, 0x5410, R35 ;  /* 0x0000541022227816 */ /* 0x000fe40000000023 */
[----:B------:R-:W-:Y:S02]  /*75e0*/  PRMT R4, R205, 0x5410, R206 ;  /* 0x00005410cd047816 */ /* 0x000fe400000000ce */
[----:B------:R-:W-:-:S02]  /*75f0*/  PRMT R5, R207, 0x5410, R208 ;  /* 0x00005410cf057816 */ /* 0x000fc400000000d0 */
[----:B------:R-:W-:Y:S02]  /*7600*/  PRMT R6, R199, 0x5410, R200 ;  /* 0x00005410c7067816 */ /* 0x000fe400000000c8 */
        /* <DEDUP_REMOVED lines=24> */
[----:B------:R-:W-:-:S04]  /*7790*/  PRMT R35, R37, 0x5410, R210 ;  /* 0x0000541025237816 */ /* 0x000fc800000000d2 */
[----:B------:R0:W-:Y:S03]  /*77a0*/  STTM.x32 tmem[UR10+0x80], R4 ;  /* 0x00008004000079ed */ /* 0x0001e600082c000a */
.L_x_6:
[----:B------:R-:W2:Y:S01]  /*77b0*/  FENCE.VIEW.ASYNC.T ;  /* 0x00000000000073c6 */ /* 0x000ea20000000200 */
[----:B------:R-:W-:Y:S02]  /*77c0*/  LOP3.LUT R155, R155, R154, RZ, 0x3c, !PT ;  /* 0x0000009a9b9b7212 */ /* 0x000fe400078e3cff */
[----:B------:R-:W-:Y:S02]  /*77d0*/  LOP3.LUT R75, R75, R74, RZ, 0x3c, !PT ;  /* 0x0000004a4b4b7212 */ /* 0x000fe400078e3cff */
[----:B-----5:R-:W-:Y:S01]  /*77e0*/  PRMT R191, RZ, 0x7610, R191 ;  /* 0x00007610ffbf7816 */ /* 0x020fe200000000bf */
[----:B-12---:R-:W-:Y:S01]  /*77f0*/  BAR.SYNC.DEFER_BLOCKING 0x0 ;  /* 0x0000000000007b1d */ /* 0x006fe20000010000 */
[----:B------:R-:W-:Y:S02]  /*7800*/  LOP3.LUT R154, R155, R154, RZ, 0x3c, !PT ;  /* 0x0000009a9b9a7212 */ /* 0x000fe400078e3cff */
[----:B------:R-:W-:Y:S02]  /*7810*/  LOP3.LUT R74, R75, R74, RZ, 0x3c, !PT ;  /* 0x0000004a4b4a7212 */ /* 0x000fe400078e3cff */
[----:B------:R-:W-:-:S02]  /*7820*/  PRMT R192, RZ, 0x7610, R192 ;  /* 0x00007610ffc07816 */ /* 0x000fc400000000c0 */
[----:B------:R-:W-:Y:S02]  /*7830*/  PRMT R193, RZ, 0x7610, R193 ;  /* 0x00007610ffc17816 */ /* 0x000fe400000000c1 */
[----:B------:R-:W-:Y:S02]  /*7840*/  PRMT R194, RZ, 0x7610, R194 ;  /* 0x00007610ffc27816 */ /* 0x000fe400000000c2 */
[----:B------:R-:W-:Y:S02]  /*7850*/  PRMT R195, RZ, 0x7610, R195 ;  /* 0x00007610ffc37816 */ /* 0x000fe400000000c3 */
[----:B------:R-:W-:Y:S02]  /*7860*/  PRMT R196, RZ, 0x7610, R196 ;  /* 0x00007610ffc47816 */ /* 0x000fe400000000c4 */
[----:B------:R-:W-:Y:S02]  /*7870*/  PRMT R197, RZ, 0x7610, R197 ;  /* 0x00007610ffc57816 */ /* 0x000fe400000000c5 */
[----:B------:R-:W-:-:S02]  /*7880*/  PRMT R198, RZ, 0x7610, R198 ;  /* 0x00007610ffc67816 */ /* 0x000fc400000000c6 */
[----:B------:R-:W-:Y:S02]  /*7890*/  PRMT R199, RZ, 0x7610, R199 ;  /* 0x00007610ffc77816 */ /* 0x000fe400000000c7 */
[----:B------:R-:W-:Y:S02]  /*78a0*/  PRMT R200, RZ, 0x7610, R200 ;  /* 0x00007610ffc87816 */ /* 0x000fe400000000c8 */
[----:B------:R-:W-:Y:S01]  /*78b0*/  PRMT R201, RZ, 0x7610, R201 ;  /* 0x00007610ffc97816 */ /* 0x000fe200000000c9 */
[----:B------:R-:W2:Y:S01]  /*78c0*/  @P5 LDG.E.U16 R191, desc[UR22][R186.64] ;  /* 0x00000016babf5981 */ /* 0x000ea2000c1e1500 */
[----:B------:R-:W-:Y:S02]  /*78d0*/  PRMT R202, RZ, 0x7610, R202 ;  /* 0x00007610ffca7816 */ /* 0x000fe400000000ca */
[----:B------:R-:W-:Y:S01]  /*78e0*/  PRMT R45, RZ, 0x7610, R45 ;  /* 0x00007610ff2d7816 */ /* 0x000fe2000000002d */
[----:B------:R-:W3:Y:S01]  /*78f0*/  @P5 LDG.E.U16 R192, desc[UR22][R178.64] ;  /* 0x00000016b2c05981 */ /* 0x000ee2000c1e1500 */
[----:B------:R-:W-:-:S02]  /*7900*/  PRMT R46, RZ, 0x7610, R46 ;  /* 0x00007610ff2e7816 */ /* 0x000fc4000000002e */
[----:B------:R-:W-:Y:S01]  /*7910*/  PRMT R47, RZ, 0x7610, R47 ;  /* 0x00007610ff2f7816 */ /* 0x000fe2000000002f */
[----:B------:R-:W4:Y:S01]  /*7920*/  @P5 LDG.E.U16 R193, desc[UR22][R170.64] ;  /* 0x00000016aac15981 */ /* 0x000f22000c1e1500 */
[----:B------:R-:W-:Y:S02]  /*7930*/  PRMT R48, RZ, 0x7610, R48 ;  /* 0x00007610ff307816 */ /* 0x000fe40000000030 */
[----:B------:R-:W-:Y:S01]  /*7940*/  PRMT R49, RZ, 0x7610, R49 ;  /* 0x00007610ff317816 */ /* 0x000fe20000000031 */
[----:B------:R-:W4:Y:S01]  /*7950*/  @P5 LDG.E.U16 R194, desc[UR22][R162.64] ;  /* 0x00000016a2c25981 */ /* 0x000f22000c1e1500 */
[----:B------:R-:W-:Y:S02]  /*7960*/  LOP3.LUT R155, R155, R154, RZ, 0x3c, !PT ;  /* 0x0000009a9b9b7212 */ /* 0x000fe400078e3cff */
[----:B------:R-:W-:Y:S01]  /*7970*/  PRMT R50, RZ, 0x7610, R50 ;  /* 0x00007610ff327816 */ /* 0x000fe20000000032 */
[----:B------:R-:W4:Y:S01]  /*7980*/  @P5 LDG.E.U16 R196, desc[UR22][R146.64] ;  /* 0x0000001692c45981 */ /* 0x000f22000c1e1500 */
[----:B------:R-:W-:-:S02]  /*7990*/  LOP3.LUT R75, R75, R74, RZ, 0x3c, !PT ;  /* 0x0000004a4b4b7212 */ /* 0x000fc400078e3cff */
[----:B------:R-:W-:Y:S01]  /*79a0*/  PRMT R51, RZ, 0x7610, R51 ;  /* 0x00007610ff337816 */ /* 0x000fe20000000033 */
[----:B------:R-:W4:Y:S01]  /*79b0*/  @P5 LDG.E.U16 R195, desc[UR22][R154.64] ;  /* 0x000000169ac35981 */ /* 0x000f22000c1e1500 */
[----:B------:R-:W-:Y:S02]  /*79c0*/  PRMT R54, RZ, 0x7610, R54 ;  /* 0x00007610ff367816 */ /* 0x000fe40000000036 */
[----:B------:R-:W-:Y:S01]  /*79d0*/  PRMT R55, RZ, 0x7610, R55 ;  /* 0x00007610ff377816 */ /* 0x000fe20000000037 */
[----:B------:R-:W4:Y:S01]  /*79e0*/  @P5 LDG.E.U16 R197, desc[UR22][R138.64] ;  /* 0x000000168ac55981 */ /* 0x000f22000c1e1500 */
[----:B------:R-:W-:Y:S02]  /*79f0*/  PRMT R56, RZ, 0x7610, R56 ;  /* 0x00007610ff387816 */ /* 0x000fe40000000038 */
[----:B------:R-:W-:Y:S01]  /*7a00*/  PRMT R57, RZ, 0x7610, R57 ;  /* 0x00007610ff397816 */ /* 0x000fe20000000039 */
[----:B------:R-:W4:Y:S01]  /*7a10*/  @P5 LDG.E.U16 R198, desc[UR22][R130.64] ;  /* 0x0000001682c65981 */ /* 0x000f22000c1e1500 */
[----:B------:R-:W-:-:S02]  /*7a20*/  PRMT R62, RZ, 0x7610, R62 ;  /* 0x00007610ff3e7816 */ /* 0x000fc4000000003e */
[----:B------:R-:W-:Y:S01]  /*7a30*/  LOP3.LUT R73, R73, R72, RZ, 0x3c, !PT ;  /* 0x0000004849497212 */ /* 0x000fe200078e3cff */
[----:B------:R-:W4:Y:S01]  /*7a40*/  @P5 LDG.E.U16 R199, desc[UR22][R122.64] ;  /* 0x000000167ac75981 */ /* 0x000f22000c1e1500 */
[----:B------:R-:W-:Y:S02]  /*7a50*/  PRMT R63, RZ, 0x7610, R63 ;  /* 0x00007610ff3f7816 */ /* 0x000fe4000000003f */
[----:B------:R-:W-:Y:S01]  /*7a60*/  LOP3.LUT R67, R67, R66, RZ, 0x3c, !PT ;  /* 0x0000004243437212 */ /* 0x000fe200078e3cff */
[----:B------:R-:W4:Y:S01]  /*7a70*/  @P5 LDG.E.U16 R200, desc[UR22][R114.64] ;  /* 0x0000001672c85981 */ /* 0x000f22000c1e1500 */
[----:B------:R-:W-:Y:S02]  /*7a80*/  PRMT R188, RZ, 0x7610, R188 ;  /* 0x00007610ffbc7816 */ /* 0x000fe400000000bc */
[----:B------:R-:W-:Y:S01]  /*7a90*/  PRMT R189, RZ, 0x7610, R189 ;  /* 0x00007610ffbd7816 */ /* 0x000fe200000000bd */
[----:B------:R-:W4:Y:S01]  /*7aa0*/  @P5 LDG.E.U16 R201, desc[UR22][R106.64] ;  /* 0x000000166ac95981 */ /* 0x000f22000c1e1500 */
[----:B------:R-:W-:-:S02]  /*7ab0*/  PRMT R190, RZ, 0x7610, R190 ;  /* 0x00007610ffbe7816 */ /* 0x000fc400000000be */
[----:B0-----:R-:W-:Y:S01]  /*7ac0*/  PRMT R26, RZ, 0x7610, R26 ;  /* 0x00007610ff1a7816 */ /* 0x001fe2000000001a */
[----:B------:R-:W4:Y:S01]  /*7ad0*/  @P5 LDG.E.U16 R202, desc[UR22][R98.64] ;  /* 0x0000001662ca5981 */ /* 0x000f22000c1e1500 */
[----:B------:R-:W-:Y:S02]  /*7ae0*/  LOP3.LUT R72, R73, R72, RZ, 0x3c, !PT ;  /* 0x0000004849487212 */ /* 0x000fe400078e3cff */
[----:B------:R-:W-:Y:S01]  /*7af0*/  LOP3.LUT R159, R159, R158, RZ, 0x3c, !PT ;  /* 0x0000009e9f9f7212 */ /* 0x000fe200078e3cff */
[----:B------:R-:W4:Y:S01]  /*7b00*/  @P5 LDG.E.U16 R45, desc[UR22][R90.64] ;  /* 0x000000165a2d5981 */ /* 0x000f22000c1e1500 */
[----:B------:R-:W-:Y:S02]  /*7b10*/  PRMT R27, RZ, 0x7610, R27 ;  /* 0x00007610ff1b7816 */ /* 0x000fe4000000001b */
[----:B------:R-:W-:Y:S01]  /*7b20*/  PRMT R28, RZ, 0x7610, R28 ;  /* 0x00007610ff1c7816 */ /* 0x000fe2000000001c */
[----:B------:R-:W4:Y:S01]  /*7b30*/  @P5 LDG.E.U16 R46, desc[UR22][R82.64] ;  /* 0x00000016522e5981 */ /* 0x000f22000c1e1500 */
[----:B------:R-:W-:-:S02]  /*7b40*/  PRMT R29, RZ, 0x7610, R29 ;  /* 0x00007610ff1d7816 */ /* 0x000fc4000000001d */
        /* <DEDUP_REMOVED lines=12> */
[----:B------:R-:W-:Y:S01]  /*7c10*/  LOP3.LUT R71, R71, R70, RZ, 0x3c, !PT ;  /* 0x0000004647477212 */ /* 0x000fe200078e3cff */
[----:B------:R-:W4:Y:S01]  /*7c20*/  @P5 LDG.E.U16 R51, desc[UR22][R168.64] ;  /* 0x00000016a8335981 */ /* 0x000f22000c1e1500 */
[----:B------:R-:W-:Y:S02]  /*7c30*/  LOP3.LUT R66, R67, R66, RZ, 0x3c, !PT ;  /* 0x0000004243427212 */ /* 0x000fe400078e3cff */
[----:B------:R-:W-:Y:S01]  /*7c40*/  PRMT R41, RZ, 0x7610, R41 ;  /* 0x00007610ff297816 */ /* 0x000fe20000000029 */
[----:B------:R-:W4:Y:S01]  /*7c50*/  @P5 LDG.E.U16 R54, desc[UR22][R160.64] ;  /* 0x00000016a0365981 */ /* 0x000f22000c1e1500 */
[----:B------:R-:W-:-:S02]  /*7c60*/  LOP3.LUT R73, R73, R72, RZ, 0x3c, !PT ;  /* 0x0000004849497212 */ /* 0x000fc400078e3cff */
[----:B------:R-:W-:Y:S01]  /*7c70*/  PRMT R42, RZ, 0x7610, R42 ;  /* 0x00007610ff2a7816 */ /* 0x000fe2000000002a */
[----:B------:R-:W4:Y:S01]  /*7c80*/  @P5 LDG.E.U16 R55, desc[UR22][R152.64] ;  /* 0x0000001698375981 */ /* 0x000f22000c1e1500 */
[----:B------:R-:W-:Y:S02]  /*7c90*/  LOP3.LUT R158, R159, R158, RZ, 0x3c, !PT ;  /* 0x0000009e9f9e7212 */ /* 0x000fe400078e3cff */
[----:B------:R-:W-:Y:S01]  /*7ca0*/  LOP3.LUT R157, R157, R156, RZ, 0x3c, !PT ;  /* 0x0000009c9d9d7212 */ /* 0x000fe200078e3cff */
[----:B------:R-:W4:Y:S01]  /*7cb0*/  @P5 LDG.E.U16 R56, desc[UR22][R144.64] ;  /* 0x0000001690385981 */ /* 0x000f22000c1e1500 */
[----:B------:R-:W-:Y:S02]  /*7cc0*/  LOP3.LUT R77, R77, R76, RZ, 0x3c, !PT ;  /* 0x0000004c4d4d7212 */ /* 0x000fe400078e3cff */
[----:B------:R-:W-:Y:S01]  /*7cd0*/  LOP3.LUT R61, R61, R60, RZ, 0x3c, !PT ;  /* 0x0000003c3d3d7212 */ /* 0x000fe200078e3cff */
[----:B------:R-:W4:Y:S01]  /*7ce0*/  @P5 LDG.E.U16 R57, desc[UR22][R136.64] ;  /* 0x0000001688395981 */ /* 0x000f22000c1e1500 */
[----:B------:R-:W-:-:S02]  /*7cf0*/  LOP3.LUT R67, R67, R66, RZ, 0x3c, !PT ;  /* 0x0000004243437212 */ /* 0x000fc400078e3cff */
[----:B------:R-:W-:Y:S01]  /*7d00*/  LOP3.LUT R59, R59, R58, RZ, 0x3c, !PT ;  /* 0x0000003a3b3b7212 */ /* 0x000fe200078e3cff */
[----:B------:R-:W4:Y:S01]  /*7d10*/  @P5 LDG.E.U16 R62, desc[UR22][R128.64] ;  /* 0x00000016803e5981 */ /* 0x000f22000c1e1500 */
[----:B------:R-:W-:Y:S02]  /*7d20*/  LOP3.LUT R159, R159, R158, RZ, 0x3c, !PT ;  /* 0x0000009e9f9f7212 */ /* 0x000fe400078e3cff */
[----:B------:R-:W-:Y:S01]  /*7d30*/  PRMT R43, RZ, 0x7610, R43 ;  /* 0x00007610ff2b7816 */ /* 0x000fe2000000002b */
[----:B------:R-:W4:Y:S01]  /*7d40*/  @P5 LDG.E.U16 R63, desc[UR22][R120.64] ;  /* 0x00000016783f5981 */ /* 0x000f22000c1e1500 */
[----:B------:R-:W-:Y:S02]  /*7d50*/  PRMT R44, RZ, 0x7610, R44 ;  /* 0x00007610ff2c7816 */ /* 0x000fe4000000002c */
[----:B------:R-:W-:Y:S01]  /*7d60*/  PRMT R6, RZ, 0x7610, R6 ;  /* 0x00007610ff067816 */ /* 0x000fe20000000006 */
[----:B------:R-:W4:Y:S01]  /*7d70*/  @P5 LDG.E.U16 R188, desc[UR22][R112.64] ;  /* 0x0000001670bc5981 */ /* 0x000f22000c1e1500 */
[----:B------:R-:W-:-:S02]  /*7d80*/  LOP3.LUT R70, R71, R70, RZ, 0x3c, !PT ;  /* 0x0000004647467212 */ /* 0x000fc400078e3cff */
[----:B------:R-:W-:Y:S01]  /*7d90*/  PRMT R7, RZ, 0x7610, R7 ;  /* 0x00007610ff077816 */ /* 0x000fe20000000007 */
[----:B------:R-:W4:Y:S01]  /*7da0*/  @P5 LDG.E.U16 R189, desc[UR22][R104.64] ;  /* 0x0000001668bd5981 */ /* 0x000f22000c1e1500 */
[----:B------:R-:W-:Y:S02]  /*7db0*/  LOP3.LUT R156, R157, R156, RZ, 0x3c, !PT ;  /* 0x0000009c9d9c7212 */ /* 0x000fe400078e3cff */
[----:B------:R-:W-:Y:S01]  /*7dc0*/  PRMT R8, RZ, 0x7610, R8 ;  /* 0x00007610ff087816 */ /* 0x000fe20000000008 */
[----:B------:R-:W4:Y:S01]  /*7dd0*/  @P5 LDG.E.U16 R190, desc[UR22][R96.64] ;  /* 0x0000001660be5981 */ /* 0x000f22000c1e1500 */
[----:B------:R-:W-:Y:S02]  /*7de0*/  LOP3.LUT R76, R77, R76, RZ, 0x3c, !PT ;  /* 0x0000004c4d4c7212 */ /* 0x000fe400078e3cff */
        /* <DEDUP_REMOVED lines=29> */
[----:B------:R-:W-:Y:S01]  /*7fc0*/  PRMT R25, RZ, 0x7610, R25 ;  /* 0x00007610ff197816 */ /* 0x000fe20000000019 */
[----:B------:R-:W-:Y:S01]  /*7fd0*/  IMAD.SHL.U32 R205, R52, 0x40, RZ ;  /* 0x0000004034cd7824 */ /* 0x000fe200078e00ff */
[----:B------:R-:W-:Y:S01]  /*7fe0*/  LOP3.LUT R157, R157, R156, RZ, 0x3c, !PT ;  /* 0x0000009c9d9d7212 */ /* 0x000fe200078e3cff */
[----:B------:R-:W4:Y:S01]  /*7ff0*/  @P5 LDG.E.U16 R37, desc[UR22][R134.64] ;  /* 0x0000001686255981 */ /* 0x000f22000c1e1500 */
[----:B------:R-:W-:Y:S01]  /*8000*/  LOP3.LUT R77, R77, R76, RZ, 0x3c, !PT ;  /* 0x0000004c4d4d7212 */ /* 0x000fe200078e3cff */
[----:B------:R-:W0:Y:S02]  /*8010*/  LDCU UR5, c[0x0][0x3a0] ;  /* 0x00007400ff0577ac */ /* 0x000e240008000800 */
[----:B------:R-:W4:Y:S01]  /*8020*/  @P5 LDG.E.U16 R40, desc[UR22][R126.64] ;  /* 0x000000167e285981 */ /* 0x000f22000c1e1500 */
[----:B------:R-:W-:-:S03]  /*8030*/  LOP3.LUT R61, R61, R60, RZ, 0x3c, !PT ;  /* 0x0000003c3d3d7212 */ /* 0x000fc600078e3cff */
[----:B------:R-:W4:Y:S01]  /*8040*/  @P5 LDG.E.U16 R41, desc[UR22][R118.64] ;  /* 0x0000001676295981 */ /* 0x000f22000c1e1500 */
[----:B------:R-:W-:-:S03]  /*8050*/  LOP3.LUT R59, R59, R58, RZ, 0x3c, !PT ;  /* 0x0000003a3b3b7212 */ /* 0x000fc600078e3cff */
[----:B------:R-:W4:Y:S04]  /*8060*/  @P5 LDG.E.U16 R42, desc[UR22][R110.64] ;  /* 0x000000166e2a5981 */ /* 0x000f28000c1e1500 */
        /* <DEDUP_REMOVED lines=22> */
[----:B------:R1:W-:Y:S04]  /*81d0*/  STL [R1+0x6c], R205 ;  /* 0x00006ccd01007387 */ /* 0x0003e80000100800 */
[----:B------:R-:W4:Y:S04]  /*81e0*/  LDL R222, [R1+0xc] ;  /* 0x00000c0001de7983 */ /* 0x000f280000100800 */
[----:B------:R-:W4:Y:S01]  /*81f0*/  LDL R220, [R1+0x28] ;  /* 0x0000280001dc7983 */ /* 0x000f220000100800 */
[----:B------:R-:W-:-:S02]  /*8200*/  SHF.R.S32.HI R4, RZ, 0x6, R203 ;  /* 0x00000006ff047819 */ /* 0x000fc400000114cb */
[----:B------:R-:W-:Y:S02]  /*8210*/  SHF.R.S32.HI R5, RZ, 0x1f, R36 ;  /* 0x0000001fff057819 */ /* 0x000fe40000011424 */
[----:B------:R-:W-:Y:S02]  /*8220*/  SGXT R4, R4, 0x1 ;  /* 0x000000010404781a */ /* 0x000fe40000000200 */
[----:B------:R-:W-:Y:S01]  /*8230*/  SHF.L.U64.HI R39, R36, 0x1, R5 ;  /* 0x0000000124277819 */ /* 0x000fe20000010205 */
[----:B------:R-:W-:Y:S01]  /*8240*/  IMAD.SHL.U32 R36, R203, 0x2, RZ ;  /* 0x00000002cb247824 */ /* 0x000fe200078e00ff */
[----:B------:R-:W-:-:S04]  /*8250*/  LOP3.LUT R5, R4, 0x90, RZ, 0xc0, !PT ;  /* 0x0000009004057812 */ /* 0x000fc800078ec0ff */
[----:B------:R-:W-:Y:S01]  /*8260*/  LOP3.LUT R36, R5, 0x7e, R36, 0x78, !PT ;  /* 0x0000007e05247812 */ /* 0x000fe200078e7824 */
[----:B------:R-:W-:-:S03]  /*8270*/  IMAD.WIDE R38, R205, 0x2, R38 ;  /* 0x00000002cd267825 */ /* 0x000fc600078e0226 */
[C---:B-1----:R-:W-:Y:S02]  /*8280*/  LOP3.LUT R205, R36.reuse, 0x20, RZ, 0x3c, !PT ;  /* 0x0000002024cd7812 */ /* 0x042fe400078e3cff */
[----:B------:R-:W-:Y:S01]  /*8290*/  LOP3.LUT R203, R36, 0x40, RZ, 0x3c, !PT ;  /* 0x0000004024cb7812 */ /* 0x000fe200078e3cff */
[----:B--2---:R-:W-:Y:S04]  /*82a0*/  STS.U16 [R36+UR9], R191 ;  /* 0x000000bf24007988 */ /* 0x004fe80008000409 */
[----:B---3--:R-:W-:Y:S04]  /*82b0*/  STS.U16 [R36+UR9+0x400], R192 ;  /* 0x000400c024007988 */ /* 0x008fe80008000409 */
[----:B----4-:R-:W-:Y:S04]  /*82c0*/  STS.U16 [R36+UR9+0x800], R193 ;  /* 0x000800c124007988 */ /* 0x010fe80008000409 */
[----:B------:R-:W-:Y:S04]  /*82d0*/  STS.U16 [R36+UR9+0xc00], R194 ;  /* 0x000c00c224007988 */ /* 0x000fe80008000409 */
        /* <DEDUP_REMOVED lines=34> */
[----:B------:R1:W-:Y:S04]  /*8500*/  STS.U16 [R203+UR9+0x1a00], R37 ;  /* 0x001a0025cb007988 */ /* 0x0003e80008000409 */
[----:B------:R-:W-:Y:S04]  /*8510*/  STS.U16 [R203+UR9+0x1e00], R40 ;  /* 0x001e0028cb007988 */ /* 0x000fe80008000409 */
[----:B------:R-:W-:Y:S01]  /*8520*/  STS.U16 [R203+UR9+0x2200], R41 ;  /* 0x00220029cb007988 */ /* 0x000fe20008000409 */
[----:B------:R-:W-:-:S03]  /*8530*/  IADD3 R4, P1, PT, R38, UR12, RZ ;  /* 0x0000000c26047c10 */ /* 0x000fc6000ff3e0ff */
[----:B------:R-:W-:Y:S01]  /*8540*/  STS.U16 [R203+UR9+0x2600], R42 ;  /* 0x0026002acb007988 */ /* 0x000fe20008000409 */
[----:B-1----:R-:W-:-:S03]  /*8550*/  LOP3.LUT R37, R36, 0x60, RZ, 0x3c, !PT ;  /* 0x0000006024257812 */ /* 0x002fc600078e3cff */
[----:B------:R-:W-:Y:S01]  /*8560*/  STS.U16 [R203+UR9+0x2a00], R43 ;  /* 0x002a002bcb007988 */ /* 0x000fe20008000409 */
[----:B0-----:R-:W-:-:S03]  /*8570*/  UIADD3 UR12, UPT, UPT, UR5, 0x3f, URZ ;  /* 0x0000003f050c7890 */ /* 0x001fc6000fffe0ff */
[----:B------:R-:W-:Y:S04]  /*8580*/  STS.U16 [R203+UR9+0x2e00], R44 ;  /* 0x002e002ccb007988 */ /* 0x000fe80008000409 */
[----:B------:R-:W-:Y:S04]  /*8590*/  STS.U16 [R203+UR9+0x3200], R6 ;  /* 0x00320006cb007988 */ /* 0x000fe80008000409 */
[----:B------:R0:W-:Y:S01]  /*85a0*/  STS.U16 [R203+UR9+0x3600], R7 ;  /* 0x00360007cb007988 */ /* 0x0001e20008000409 */
[----:B------:R-:W-:-:S03]  /*85b0*/  USHF.R.S32.HI UR7, URZ, 0x1f, UR12 ;  /* 0x0000001fff077899 */ /* 0x000fc6000801140c */
[----:B------:R-:W-:Y:S01]  /*85c0*/  STS.U16 [R203+UR9+0x3a00], R8 ;  /* 0x003a0008cb007988 */ /* 0x000fe20008000409 */
[----:B------:R-:W-:-:S03]  /*85d0*/  IMAD R216, R52, 0xf, RZ ;  /* 0x0000000f34d87824 */ /* 0x000fc600078e02ff */
[----:B------:R1:W-:Y:S01]  /*85e0*/  STS.U16 [R203+UR9+0x3e00], R9 ;  /* 0x003e0009cb007988 */ /* 0x0003e20008000409 */
[----:B0-----:R-:W-:-:S03]  /*85f0*/  SHF.R.S32.HI R7, RZ, 0x1f, R52 ;  /* 0x0000001fff077819 */ /* 0x001fc60000011434 */
[----:B------:R-:W-:Y:S04]  /*8600*/  STS.U16 [R37+UR9+0x300], R10 ;  /* 0x0003000a25007988 */ /* 0x000fe80008000409 */
[----:B------:R-:W-:Y:S01]  /*8610*/  STS.U16 [R37+UR9+0x700], R11 ;  /* 0x0007000b25007988 */ /* 0x000fe20008000409 */
[----:B------:R-:W-:-:S03]  /*8620*/  SHF.L.U64.HI R6, R52, 0x1, R7 ;  /* 0x0000000134067819 */ /* 0x000fc60000010207 */
        /* <DEDUP_REMOVED lines=13> */
[----:B------:R0:W-:Y:S01]  /*8700*/  STS.U16 [R37+UR9+0x3f00], R25 ;  /* 0x003f001925007988 */ /* 0x0001e20008000409 */
[----:B------:R2:W-:Y:S06]  /*8710*/  MEMBAR.ALL.CTA ;  /* 0x0000000000007992 */ /* 0x0005ec0000008000 */
[----:B--2---:R-:W2:Y:S01]  /*8720*/  FENCE.VIEW.ASYNC.S ;  /* 0x00000000000073c6 */ /* 0x004ea20000000000 */
[----:B------:R-:W-:Y:S01]  /*8730*/  ULEA.HI UR7, UR7, UR12, URZ, 0x6 ;  /* 0x0000000c07077291 */ /* 0x000fe2000f8f30ff */
[----:B-1----:R-:W-:Y:S01]  /*8740*/  IMAD.MOV.U32 R203, RZ, RZ, R215 ;  /* 0x000000ffffcb7224 */ /* 0x002fe200078e00d7 */
[----:B------:R-:W-:Y:S01]  /*8750*/  UIADD3 UR5, UPT, UPT, UR9, 0x4000, URZ ;  /* 0x0000400009057890 */ /* 0x000fe2000fffe0ff */
[----:B------:R1:W-:Y:S01]  /*8760*/  STL [R1], R216 ;  /* 0x000000d801007387 */ /* 0x0003e20000100800 */
[----:B------:R-:W-:Y:S01]  /*8770*/  ISETP.NE.U32.AND P0, PT, R204, RZ, PT ;  /* 0x000000ffcc00720c */ /* 0x000fe20003f05070 */
[----:B------:R-:W-:-:S02]  /*8780*/  USHF.R.S32.HI UR7, URZ, 0x6, UR7 ;  /* 0x00000006ff077899 */ /* 0x000fc40008011407 */
[----:B------:R1:W-:Y:S01]  /*8790*/  STL [R1+0x68], R6 ;  /* 0x0000680601007387 */ /* 0x0003e20000100800 */
[----:B------:R-:W-:Y:S01]  /*87a0*/  IADD3.X R5, PT, PT, R39, UR13, RZ, P1, !PT ;  /* 0x0000000d27057c10 */ /* 0x000fe20008ffe4ff */
[----:B------:R-:W-:Y:S01]  /*87b0*/  USHF.R.U32.HI UR5, URZ, 0x4, UR5 ;  /* 0x00000004ff057899 */ /* 0x000fe20008011605 */
[----:B------:R-:W-:Y:S01]  /*87c0*/  ISETP.LT.OR P1, PT, R203, 0x40, P0 ;  /* 0x00000040cb00780c */ /* 0x000fe20000721670 */
[----:B------:R-:W-:Y:S02]  /*87d0*/  UISETP.LT.AND UP1, UPT, UR7, 0x1, UPT ;  /* 0x000000010700788c */ /* 0x000fe4000bf21270 */
[----:B------:R-:W-:Y:S02]  /*87e0*/  USGXT.U32 UR19, UR5, 0xe ;  /* 0x0000000e0513789a */ /* 0x000fe40008000000 */
[----:B------:R-:W-:Y:S02]  /*87f0*/  USEL UR5, UR7, 0x1, !UP1 ;  /* 0x0000000107057887 */ /* 0x000fe4000c800000 */
[----:B------:R-:W-:Y:S01]  /*8800*/  UIADD3 UR14, UP1, UPT, UR19, 0x2, URZ ;  /* 0x00000002130e7890 */ /* 0x000fe2000ff3e0ff */
[----:B------:R-:W-:Y:S01]  /*8810*/  IMAD.MOV.U32 R205, RZ, RZ, R231 ;  /* 0x000000ffffcd7224 */ /* 0x000fe200078e00e7 */
[----:B------:R-:W-:Y:S01]  /*8820*/  UIADD3 UR7, UPT, UPT, UR5, -0x1, URZ ;  /* 0xffffffff05077890 */ /* 0x000fe2000fffe0ff */
[----:B------:R-:W-:Y:S01]  /*8830*/  IMAD.MOV.U32 R207, RZ, RZ, R229 ;  /* 0x000000ffffcf7224 */ /* 0x000fe200078e00e5 */
[----:B------:R-:W-:Y:S01]  /*8840*/  UMOV UR4, URZ ;  /* 0x000000ff00047c82 */ /* 0x000fe20008000000 */
[----:B------:R-:W-:-:S02]  /*8850*/  IMAD.MOV.U32 R208, RZ, RZ, R227 ;  /* 0x000000ffffd07224 */ /* 0x000fc400078e00e3 */
[----:B------:R-:W-:Y:S02]  /*8860*/  IMAD.MOV.U32 R210, RZ, RZ, R225 ;  /* 0x000000ffffd27224 */ /* 0x000fe400078e00e1 */
[----:B------:R-:W-:Y:S01]  /*8870*/  IMAD.MOV.U32 R214, RZ, RZ, R221 ;  /* 0x000000ffffd67224 */ /* 0x000fe200078e00dd */
[----:B------:R-:W-:Y:S01]  /*8880*/  UIADD3.X UR15, UPT, UPT, UR4, 0x40004040, URZ, UP1, !UPT ;  /* 0x40004040040f7890 */ /* 0x000fe20008ffe4ff */
[C---:B------:R-:W-:Y:S02]  /*8890*/  IMAD.SHL.U32 R252, R52.reuse, 0x10, RZ ;  /* 0x0000001034fc7824 */ /* 0x040fe400078e00ff */
[C---:B------:R-:W-:Y:S02]  /*88a0*/  IMAD R251, R52.reuse, 0x11, RZ ;  /* 0x0000001134fb7824 */ /* 0x040fe400078e02ff */
[C---:B------:R-:W-:Y:S02]  /*88b0*/  IMAD R250, R52.reuse, 0x12, RZ ;  /* 0x0000001234fa7824 */ /* 0x040fe400078e02ff */
[----:B------:R-:W-:-:S02]  /*88c0*/  IMAD R249, R52, 0x13, RZ ;  /* 0x0000001334f97824 */ /* 0x000fc400078e02ff */
[C---:B------:R-:W-:Y:S02]  /*88d0*/  IMAD R248, R52.reuse, 0x14, RZ ;  /* 0x0000001434f87824 */ /* 0x040fe400078e02ff */
[C---:B------:R-:W-:Y:S02]  /*88e0*/  IMAD R247, R52.reuse, 0x15, RZ ;  /* 0x0000001534f77824 */ /* 0x040fe400078e02ff */
[C---:B------:R-:W-:Y:S02]  /*88f0*/  IMAD R246, R52.reuse, 0x16, RZ ;  /* 0x0000001634f67824 */ /* 0x040fe400078e02ff */
        /* <DEDUP_REMOVED lines=9> */
[C---:B------:R-:W-:Y:S02]  /*8990*/  IMAD.SHL.U32 R236, R52.reuse, 0x20, RZ ;  /* 0x0000002034ec7824 */ /* 0x040fe400078e00ff */
        /* <DEDUP_REMOVED lines=12> */
[C---:B------:R-:W-:Y:S01]  /*8a60*/  IMAD R221, R52.reuse, 0x2d, RZ ;  /* 0x0000002d34dd7824 */ /* 0x040fe200078e02ff */
[----:B------:R-:W-:Y:S01]  /*8a70*/  UMOV UR6, URZ ;  /* 0x000000ff00067c82 */ /* 0x000fe20008000000 */
[----:B------:R-:W-:Y:S02]  /*8a80*/  UISETP.NE.U32.AND UP1, UPT, UR7, URZ, UPT ;  /* 0x000000ff0700728c */ /* 0x000fe4000bf25070 */
[----:B------:R-:W-:Y:S01]  /*8a90*/  UIADD3 UR18, UPT, UPT, UR8, 0x80, URZ ;  /* 0x0000008008127890 */ /* 0x000fe2000fffe0ff */
[----:B------:R-:W-:Y:S01]  /*8aa0*/  IMAD.SHL.U32 R38, R53, 0x40, RZ ;  /* 0x0000004035267824 */ /* 0x000fe200078e00ff */
[----:B------:R-:W-:Y:S01]  /*8ab0*/  SHF.R.S32.HI R198, RZ, 0x1f, R2 ;  /* 0x0000001fffc67819 */ /* 0x000fe20000011402 */
[C---:B------:R-:W-:Y:S01]  /*8ac0*/  IMAD R218, R52.reuse, 0x2e, RZ ;  /* 0x0000002e34da7824 */ /* 0x040fe200078e02ff */
        /* <DEDUP_REMOVED lines=33> */
[----:B------:R-:W-:Y:S01]  /*8ce0*/  IMAD R51, R52, 0x3f, RZ ;  /* 0x0000003f34337824 */ /* 0x000fe200078e02ff */
[----:B------:R-:W-:-:S02]  /*8cf0*/  SHF.R.S32.HI R52, RZ, 0x1f, R248 ;  /* 0x0000001fff347819 */ /* 0x000fc400000114f8 */
[----:B------:R-:W-:Y:S02]  /*8d00*/  SHF.R.S32.HI R35, RZ, 0x1f, R247 ;  /* 0x0000001fff237819 */ /* 0x000fe400000114f7 */
[----:B------:R-:W-:Y:S02]  /*8d10*/  SHF.R.S32.HI R34, RZ, 0x1f, R246 ;  /* 0x0000001fff227819 */ /* 0x000fe400000114f6 */
[----:B------:R-:W-:Y:S02]  /*8d20*/  SHF.R.S32.HI R33, RZ, 0x1f, R245 ;  /* 0x0000001fff217819 */ /* 0x000fe400000114f5 */
[----:B------:R-:W-:Y:S02]  /*8d30*/  SHF.R.S32.HI R32, RZ, 0x1f, R244 ;  /* 0x0000001fff207819 */ /* 0x000fe400000114f4 */
[----:B------:R-:W-:Y:S02]  /*8d40*/  SHF.R.S32.HI R31, RZ, 0x1f, R243 ;  /* 0x0000001fff1f7819 */ /* 0x000fe400000114f3 */
[----:B------:R-:W-:-:S02]  /*8d50*/  SHF.R.S32.HI R30, RZ, 0x1f, R242 ;  /* 0x0000001fff1e7819 */ /* 0x000fc400000114f2 */
[----:B------:R-:W-:Y:S02]  /*8d60*/  SHF.R.S32.HI R29, RZ, 0x1f, R241 ;  /* 0x0000001fff1d7819 */ /* 0x000fe400000114f1 */
[----:B------:R-:W-:Y:S02]  /*8d70*/  SHF.R.S32.HI R28, RZ, 0x1f, R240 ;  /* 0x0000001fff1c7819 */ /* 0x000fe400000114f0 */
[----:B------:R-:W-:Y:S02]  /*8d80*/  SHF.R.S32.HI R27, RZ, 0x1f, R239 ;  /* 0x0000001fff1b7819 */ /* 0x000fe400000114ef */
[----:B------:R-:W-:Y:S02]  /*8d90*/  SHF.R.S32.HI R26, RZ, 0x1f, R238 ;  /* 0x0000001fff1a7819 */ /* 0x000fe400000114ee */
[----:B0-----:R-:W-:Y:S02]  /*8da0*/  SHF.R.S32.HI R25, RZ, 0x1f, R237 ;  /* 0x0000001fff197819 */ /* 0x001fe400000114ed */
        /* <DEDUP_REMOVED lines=11> */
[----:B------:R-:W-:Y:S02]  /*8e60*/  SHF.R.S32.HI R13, RZ, 0x1f, R225 ;  /* 0x0000001fff0d7819 */ /* 0x000fe400000114e1 */
[----:B------:R-:W-:-:S02]  /*8e70*/  SHF.R.S32.HI R12, RZ, 0x1f, R224 ;  /* 0x0000001fff0c7819 */ /* 0x000fc400000114e0 */
[----:B------:R-:W-:Y:S01]  /*8e80*/  SHF.R.S32.HI R11, RZ, 0x1f, R221 ;  /* 0x0000001fff0b7819 */ /* 0x000fe200000114dd */
[----:B--2---:R-:W-:Y:S06]  /*8e90*/  BAR.SYNC.DEFER_BLOCKING 0x0 ;  /* 0x0000000000007b1d */ /* 0x004fec0000010000 */
[----:B-1----:R-:W-:Y:S05]  /*8ea0*/  @P1 BRA `(.L_x_7) ;  /* 0x0000000000701947 */ /* 0x002fea0003800000 */
[----:B------:R-:W-:Y:S01]  /*8eb0*/  USHF.R.U32.HI UR12, URZ, 0x4, UR9 ;  /* 0x00000004ff0c7899 */ /* 0x000fe20008011609 */
[----:B------:R-:W-:Y:S01]  /*8ec0*/  UMOV UR4, URZ ;  /* 0x000000ff00047c82 */ /* 0x000fe20008000000 */
[----:B------:R-:W-:Y:S02]  /*8ed0*/  UIADD3 UR16, UPT, UPT, UR8, 0x88, URZ ;  /* 0x0000008808107890 */ /* 0x000fe4000fffe0ff */
[----:B------:R-:W-:Y:S02]  /*8ee0*/  USGXT.U32 UR12, UR12, 0xe ;  /* 0x0000000e0c0c789a */ /* 0x000fe40008000000 */
[----:B------:R-:W-:Y:S02]  /*8ef0*/  UIADD3 UR17, UPT, UPT, UR8, 0x90, URZ ;  /* 0x0000009008117890 */ /* 0x000fe4000fffe0ff */
[----:B------:R-:W-:Y:S02]  /*8f00*/  UIADD3 UR28, UP2, UPT, UR12, 0x2, URZ ;  /* 0x000000020c1c7890 */ /* 0x000fe4000ff5e0ff */
[----:B------:R-:W-:-:S02]  /*8f10*/  UIADD3 UR26, UPT, UPT, UR8, 0x98, URZ ;  /* 0x00000098081a7890 */ /* 0x000fc4000fffe0ff */
[----:B------:R-:W-:Y:S01]  /*8f20*/  UIADD3.X UR29, UPT, UPT, UR4, 0x40004040, URZ, UP2, !UPT ;  /* 0x40004040041d7890 */ /* 0x000fe200097fe4ff */
[----:B------:R-:W-:Y:S01]  /*8f30*/  UMOV UR30, 0x0 ;  /* 0x00000000001e7882 */ /* 0x000fe20000000000 */
[----:B------:R-:W-:Y:S02]  /*8f40*/  UMOV UR31, 0x8200490 ;  /* 0x08200490001f7882 */ /* 0x000fe40000000000 */
[----:B------:R-:W-:Y:S02]  /*8f50*/  UIADD3.64 UR20, UPT, UPT, UR28, 0x2, URZ ;  /* 0x000000021c147897 */ /* 0x000fe4000fffe0ff */
[----:B------:R-:W-:Y:S01]  /*8f60*/  UIADD3.64 UR24, UPT, UPT, UR28, 0x4, URZ ;  /* 0x000000041c187897 */ /* 0x000fe2000fffe0ff */
[----:B------:R-:W-:Y:S01]  /*8f70*/  UMOV UR13, 0x40004040 ;  /* 0x40004040000d7882 */ /* 0x000fe20000000000 */
[----:B------:R-:W-:Y:S01]  /*8f80*/  UMOV UR32, 0x0 ;  /* 0x0000000000207882 */ /* 0x000fe20000000000 */
[----:B------:R-:W-:Y:S01]  /*8f90*/  UMOV UR33, 0x8200490 ;  /* 0x0820049000217882 */ /* 0x000fe20000000000 */
[----:B------:R-:W-:Y:S01]  /*8fa0*/  UMOV UR34, 0x0 ;  /* 0x0000000000227882 */ /* 0x000fe20000000000 */
[----:B------:R-:W-:Y:S01]  /*8fb0*/  UMOV UR35, 0x8200490 ;  /* 0x0820049000237882 */ /* 0x000fe20000000000 */
[----:B------:R-:W-:Y:S01]  /*8fc0*/  UMOV UR4, UR11 ;  /* 0x0000000b00047c82 */ /* 0x000fe20008000000 */
[----:B------:R-:W-:Y:S01]  /*8fd0*/  UMOV UR5, URZ ;  /* 0x000000ff00057c82 */ /* 0x000fe20008000000 */
[----:B------:R0:W-:Y:S01]  /*8fe0*/  UTCHMMA tmem[UR18], gdesc[UR12], tmem[UR8], tmem[UR30], idesc[UR31], !UPT ;  /* 0x00ff1e0c120079ea */ /* 0x0001e2000f800008 */
[----:B------:R-:W-:Y:S01]  /*8ff0*/  UMOV UR36, 0x0 ;  /* 0x0000000000247882 */ /* 0x000fe20000000000 */
[----:B------:R-:W-:Y:S01]  /*9000*/  UMOV UR37, 0x8200490 ;  /* 0x0820049000257882 */ /* 0x000fe20000000000 */
[----:B------:R0:W-:Y:S01]  /*9010*/  UTCHMMA tmem[UR16], gdesc[UR28], tmem[UR8], tmem[UR32], idesc[UR33], UPT ;  /* 0x00ff201c100079ea */ /* 0x0001e2000b800008 */
[----:B------:R-:W-:Y:S01]  /*9020*/  UMOV UR4, UR4 ;  /* 0x0000000400047c82 */ /* 0x000fe20008000000 */
[----:B------:R0:W-:Y:S01]  /*9030*/  UTCHMMA tmem[UR17], gdesc[UR20], tmem[UR8], tmem[UR34], idesc[UR35], UPT ;  /* 0x00ff2214110079ea */ /* 0x0001e2000b800008 */
[----:B------:R0:W-:Y:S01]  /*9040*/  UTCHMMA tmem[UR26], gdesc[UR24], tmem[UR8], tmem[UR36], idesc[UR37], UPT ;  /* 0x00ff24181a0079ea */ /* 0x0001e2000b800008 */
[----:B------:R0:W-:Y:S01]  /*9050*/  UTCBAR [UR4], URZ ;  /* 0x000000ff040073e9 */ /* 0x0001e200080000ff */
[----:B------:R-:W-:Y:S01]  /*9060*/  NOP ;  /* 0x0000000000007918 */ /* 0x000fe20000000000 */
.L_x_7:
        /* <DEDUP_REMOVED lines=17> */
[----:B------:R-:W-:Y:S01]  /*9180*/  SHF.R.S32.HI R214, RZ, 0x1f, R51 ;  /* 0x0000001fffd67819 */ /* 0x000fe20000011433 */
[----:B------:R-:W-:Y:S06]  /*9190*/  BRA.U !UP1, `(.L_x_8) ;  /* 0x0000003509d87547 */ /* 0x000fec000b800000 */
[----:B------:R1:W-:Y:S04]  /*91a0*/  STL [R1+0x80], R36 ;  /* 0x0000802401007387 */ /* 0x0003e80000100800 */
[----:B-1----:R-:W2:Y:S04]  /*91b0*/  LDL R36, [R1+0x40] ;  /* 0x0000400001247983 */ /* 0x002ea80000100800 */
[----:B------:R1:W-:Y:S04]  /*91c0*/  STL [R1+0x7c], R3 ;  /* 0x00007c0301007387 */ /* 0x0003e80000100800 */
[----:B-1----:R-:W3:Y:S04]  /*91d0*/  LDL R3, [R1+0x3c] ;  /* 0x00003c0001037983 */ /* 0x002ee80000100800 */
[----:B------:R1:W-:Y:S04]  /*91e0*/  STL [R1+0x78], R0 ;  /* 0x0000780001007387 */ /* 0x0003e80000100800 */
[----:B-1----:R-:W4:Y:S01]  /*91f0*/  LDL R0, [R1+0x38] ;  /* 0x0000380001007983 */ /* 0x002f220000100800 */
[----:B------:R-:W-:Y:S01]  /*9200*/  SHF.L.U64.HI R198, R2, 0x1, R198 ;  /* 0x0000000102c67819 */ /* 0x000fe200000102c6 */
[----:B0-----:R-:W-:-:S02]  /*9210*/  UIADD3.64 UR24, UPT, UPT, UR14, 0x2, URZ ;  /* 0x000000020e187897 */ /* 0x001fc4000fffe0ff */
[----:B------:R-:W-:-:S03]  /*9220*/  UIADD3.64 UR26, UPT, UPT, UR14, 0x4, URZ ;  /* 0x000000040e1a7897 */ /* 0x000fc6000fffe0ff */
[----:B------:R-:W4:Y:S01]  /*9230*/  LDL R198, [R1+0x2c] ;  /* 0x00002c0001c67983 */ /* 0x000f220000100800 */
[----:B--2---:R-:W-:-:S03]  /*9240*/  SHF.L.U64.HI R197, R36, 0x1, R197 ;  /* 0x0000000124c57819 */ /* 0x004fc600000102c5 */
[----:B------:R0:W5:Y:S04]  /*9250*/  LDL.LU R36, [R1+0x80] ;  /* 0x0000800001247983 */ /* 0x0001680000300800 */
[----:B------:R1:W-:Y:S01]  /*9260*/  STL [R1+0x14], R197 ;  /* 0x000014c501007387 */ /* 0x0003e20000100800 */
[----:B---3--:R-:W-:-:S03]  /*9270*/  SHF.L.U64.HI R196, R3, 0x1, R196 ;  /* 0x0000000103c47819 */ /* 0x008fc600000102c4 */
[----:B-1----:R-:W2:Y:S04]  /*9280*/  LDL R197, [R1+0x30] ;  /* 0x0000300001c57983 */ /* 0x002ea80000100800 */
[----:B------:R0:W5:Y:S04]  /*9290*/  LDL.LU R3, [R1+0x7c] ;  /* 0x00007c0001037983 */ /* 0x0001680000300800 */
[----:B------:R1:W-:Y:S01]  /*92a0*/  STL [R1+0x18], R196 ;  /* 0x000018c401007387 */ /* 0x0003e20000100800 */
[----:B----4-:R-:W-:-:S03]  /*92b0*/  SHF.L.U64.HI R195, R0, 0x1, R195 ;  /* 0x0000000100c37819 */ /* 0x010fc600000102c3 */
[----:B-1----:R-:W3:Y:S04]  /*92c0*/  LDL R196, [R1+0x34] ;  /* 0x0000340001c47983 */ /* 0x002ee80000100800 */
[----:B------:R0:W5:Y:S04]  /*92d0*/  LDL.LU R0, [R1+0x78] ;  /* 0x0000780001007983 */ /* 0x0001680000300800 */
[----:B------:R1:W-:Y:S04]  /*92e0*/  STL [R1+0x1c], R195 ;  /* 0x00001cc301007387 */ /* 0x0003e80000100800 */
[----:B-1----:R-:W4:Y:S01]  /*92f0*/  LDL R195, [R1+0x10] ;  /* 0x0000100001c37983 */ /* 0x002f220000100800 */
[----:B------:R-:W-:Y:S01]  /*9300*/  UMOV UR5, UR7 ;  /* 0x0000000700057c82 */ /* 0x000fe20008000000 */
[----:B------:R-:W-:Y:S01]  /*9310*/  UMOV UR20, 0x1 ;  /* 0x0000000100147882 */ /* 0x000fe20000000000 */
[----:B------:R-:W-:Y:S01]  /*9320*/  UMOV UR4, URZ ;  /* 0x000000ff00047c82 */ /* 0x000fe20008000000 */
[----:B----4-:R-:W-:-:S02]  /*9330*/  SHF.L.U64.HI R195, R195, 0x1, R194 ;  /* 0x00000001c3c37819 */ /* 0x010fc400000102c2 */
[----:B---3--:R-:W-:Y:S02]  /*9340*/  SHF.L.U64.HI R194, R196, 0x1, R193 ;  /* 0x00000001c4c27819 */ /* 0x008fe400000102c1 */
[----:B--2---:R-:W-:Y:S01]  /*9350*/  SHF.L.U64.HI R193, R197, 0x1, R192 ;  /* 0x00000001c5c17819 */ /* 0x004fe200000102c0 */
[----:B------:R0:W-:Y:S01]  /*9360*/  STL [R1+0x20], R195 ;  /* 0x000020c301007387 */ /* 0x0001e20000100800 */
[----:B------:R-:W-:Y:S02]  /*9370*/  SHF.L.U64.HI R192, R198, 0x1, R191 ;  /* 0x00000001c6c07819 */ /* 0x000fe400000102bf */
[----:B------:R-:W-:Y:S01]  /*9380*/  SHF.L.U64.HI R191, R222, 0x1, R190 ;  /* 0x00000001debf7819 */ /* 0x000fe200000102be */
[----:B------:R0:W-:Y:S01]  /*9390*/  STL [R1+0x44], R194 ;  /* 0x000044c201007387 */ /* 0x0001e20000100800 */
[----:B------:R-:W-:Y:S02]  /*93a0*/  SHF.L.U64.HI R190, R220, 0x1, R189 ;  /* 0x00000001dcbe7819 */ /* 0x000fe400000102bd */
[----:B------:R-:W-:Y:S01]  /*93b0*/  SHF.L.U64.HI R189, R223, 0x1, R188 ;  /* 0x00000001dfbd7819 */ /* 0x000fe200000102bc */
[----:B------:R0:W-:Y:S01]  /*93c0*/  STL [R1+0x48], R193 ;  /* 0x000048c101007387 */ /* 0x0001e20000100800 */
[----:B------:R-:W-:-:S02]  /*93d0*/  SHF.L.U64.HI R188, R219, 0x1, R63 ;  /* 0x00000001dbbc7819 */ /* 0x000fc4000001023f */
[----:B------:R-:W-:Y:S01]  /*93e0*/  SHF.L.U64.HI R63, R217, 0x1, R62 ;  /* 0x00000001d93f7819 */ /* 0x000fe2000001023e */
        /* <DEDUP_REMOVED lines=10> */
[----:B------:R-:W-:Y:S01]  /*9490*/  SHF.L.U64.HI R52, R247, 0x1, R35 ;  /* 0x00000001f7347819 */ /* 0x000fe20000010223 */
[----:B------:R-:W-:Y:S01]  /*94a0*/  IMAD.MOV.U32 R52, RZ, RZ, R4 ;  /* 0x000000ffff347224 */ /* 0x000fe200078e0004 */
[----:B------:R-:W-:Y:S01]  /*94b0*/  SHF.L.U64.HI R35, R246, 0x1, R34 ;  /* 0x00000001f6237819 */ /* 0x000fe20000010222 */
[----:B------:R0:W-:Y:S01]  /*94c0*/  STL [R1+0x5c], R188 ;  /* 0x00005cbc01007387 */ /* 0x0001e20000100800 */
[----:B------:R-:W-:Y:S01]  /*94d0*/  SHF.L.U64.HI R34, R245, 0x1, R33 ;  /* 0x00000001f5227819 */ /* 0x000fe20000010221 */
[----:B------:R-:W-:Y:S01]  /*94e0*/  IMAD.MOV.U32 R53, RZ, RZ, R5 ;  /* 0x000000ffff357224 */ /* 0x000fe200078e0005 */
[----:B------:R-:W-:Y:S01]  /*94f0*/  SHF.L.U64.HI R33, R244, 0x1, R32 ;  /* 0x00000001f4217819 */ /* 0x000fe20000010220 */
[----:B------:R0:W-:Y:S01]  /*9500*/  STL [R1+0x60], R63 ;  /* 0x0000603f01007387 */ /* 0x0001e20000100800 */
[----:B------:R-:W-:-:S02]  /*9510*/  SHF.L.U64.HI R32, R243, 0x1, R31 ;  /* 0x00000001f3207819 */ /* 0x000fc4000001021f */
[----:B------:R-:W-:Y:S01]  /*9520*/  SHF.L.U64.HI R31, R242, 0x1, R30 ;  /* 0x00000001f21f7819 */ /* 0x000fe2000001021e */
[----:B------:R0:W-:Y:S01]  /*9530*/  STL [R1+0x64], R62 ;  /* 0x0000643e01007387 */ /* 0x0001e20000100800 */
[----:B------:R-:W-:Y:S02]  /*9540*/  SHF.L.U64.HI R30, R241, 0x1, R29 ;  /* 0x00000001f11e7819 */ /* 0x000fe4000001021d */
[----:B------:R-:W-:Y:S02]  /*9550*/  SHF.L.U64.HI R29, R240, 0x1, R28 ;  /* 0x00000001f01d7819 */ /* 0x000fe4000001021c */
[----:B------:R-:W-:Y:S02]  /*9560*/  SHF.L.U64.HI R28, R239, 0x1, R27 ;  /* 0x00000001ef1c7819 */ /* 0x000fe4000001021b */
[----:B------:R-:W-:Y:S02]  /*9570*/  SHF.L.U64.HI R27, R238, 0x1, R26 ;  /* 0x00000001ee1b7819 */ /* 0x000fe4000001021a */
[----:B------:R-:W-:-:S02]  /*9580*/  SHF.L.U64.HI R26, R237, 0x1, R25 ;  /* 0x00000001ed1a7819 */ /* 0x000fc40000010219 */
[----:B------:R-:W-:Y:S02]  /*9590*/  SHF.L.U64.HI R25, R236, 0x1, R24 ;  /* 0x00000001ec197819 */ /* 0x000fe40000010218 */
        /* <DEDUP_REMOVED lines=30> */
[----:B0-----:R-:W-:-:S07]  /*9780*/  SHF.L.U64.HI R6, R51, 0x1, R214 ;  /* 0x0000000133067819 */ /* 0x001fce00000102d6 */
.L_x_11:
[----:B------:R-:W2:Y:S01]  /*9790*/  LDL R9, [R1+0x68] ;  /* 0x0000680001097983 */ /* 0x000ea20000100800 */
[C---:B-----5:R-:W-:Y:S02]  /*97a0*/  ISETP.GT.AND P5, PT, R3.reuse, 0x1, PT ;  /* 0x000000010300780c */ /* 0x060fe40003fa4270 */
[----:B------:R-:W-:Y:S02]  /*97b0*/  IADD3 R8, P1, PT, R2, R52, RZ ;  /* 0x0000003402087210 */ /* 0x000fe40007f3e0ff */
[----:B------:R-:W-:Y:S02]  /*97c0*/  PRMT R4, RZ, 0x7610, R4 ;  /* 0x00007610ff047816 */ /* 0x000fe40000000004 */
[----:B------:R-:W-:Y:S01]  /*97d0*/  ISETP.GT.AND P3, PT, R3, 0x2, PT ;  /* 0x000000020300780c */ /* 0x000fe20003f64270 */
[----:B--2---:R-:W-:-:S06]  /*97e0*/  IMAD.X R9, R53, 0x1, R9, P1 ;  /* 0x0000000135097824 */ /* 0x004fcc00008e0609 */
[----:B------:R0:W5:Y:S04]  /*97f0*/  @P5 LDG.E.U16 R4, desc[UR22][R8.64] ;  /* 0x0000001608045981 */ /* 0x000168000c1e1500 */
[----:B------:R-:W0:Y:S01]  /*9800*/  LDL R9, [R1+0x40] ;  /* 0x0000400001097983 */ /* 0x000e220000100800 */
[----:B------:R-:W-:Y:S02]  /*9810*/  SHF.R.S32.HI R7, RZ, 0x1f, R2 ;  /* 0x0000001fff077819 */ /* 0x000fe40000011402 */
[C---:B------:R-:W-:Y:S02]  /*9820*/  LEA R6, P4, R2.reuse, R52, 0x1 ;  /* 0x0000003402067211 */ /* 0x040fe400078808ff */
[----:B------:R-:W-:Y:S02]  /*9830*/  SHF.L.U64.HI R7, R2, 0x1, R7 ;  /* 0x0000000102077819 */ /* 0x000fe40000010207 */
[----:B------:R-:W-:-:S03]  /*9840*/  PRMT R5, RZ, 0x7610, R5 ;  /* 0x00007610ff057816 */ /* 0x000fc60000000005 */
[----:B------:R-:W-:Y:S01]  /*9850*/  IMAD.X R7, R53, 0x1, R7, P4 ;  /* 0x0000000135077824 */ /* 0x000fe200020e0607 */
[----:B------:R-:W-:-:S04]  /*9860*/  ISETP.GT.AND P1, PT, R3, 0x3, PT ;  /* 0x000000030300780c */ /* 0x000fc80003f24270 */
[----:B------:R1:W2:Y:S01]  /*9870*/  @P3 LDG.E.U16 R5, desc[UR22][R6.64] ;  /* 0x0000001606053981 */ /* 0x0002a2000c1e1500 */
[----:B------:R-:W-:-:S03]  /*9880*/  PRMT R204, RZ, 0x7610, R204 ;  /* 0x00007610ffcc7816 */ /* 0x000fc600000000cc */
[----:B------:R-:W1:Y:S01]  /*9890*/  LDL R7, [R1+0x3c] ;  /* 0x00003c0001077983 */ /* 0x000e620000100800 */
[----:B0-----:R-:W-:-:S03]  /*98a0*/  LEA R8, P6, R9, R52, 0x1 ;  /* 0x0000003409087211 */ /* 0x001fc600078c08ff */
[----:B------:R-:W3:Y:S02]  /*98b0*/  LDL R9, [R1+0x14] ;  /* 0x0000140001097983 */ /* 0x000ee40000100800 */
[----:B---3--:R-:W-:-:S05]  /*98c0*/  IMAD.X R9, R53, 0x1, R9, P6 ;  /* 0x0000000135097824 */ /* 0x008fca00030e0609 */
[----:B------:R0:W2:Y:S04]  /*98d0*/  @P1 LDG.E.U16 R204, desc[UR22][R8.64] ;  /* 0x0000001608cc1981 */ /* 0x0000a8000c1e1500 */
[----:B------:R-:W0:Y:S01]  /*98e0*/  LDL R9, [R1+0x38] ;  /* 0x0000380001097983 */ /* 0x000e220000100800 */
[----:B-1----:R-:W-:-:S03]  /*98f0*/  LEA R6, P5, R7, R52, 0x1 ;  /* 0x0000003407067211 */ /* 0x002fc600078a08ff */
[----:B------:R-:W3:Y:S01]  /*9900*/  LDL R7, [R1+0x18] ;  /* 0x0000180001077983 */ /* 0x000ee20000100800 */
[----:B------:R-:W-:Y:S02]  /*9910*/  ISETP.GT.AND P4, PT, R3, 0x4, PT ;  /* 0x000000040300780c */ /* 0x000fe40003f84270 */
[----:B------:R-:W-:Y:S02]  /*9920*/  PRMT R202, RZ, 0x7610, R202 ;  /* 0x00007610ffca7816 */ /* 0x000fe400000000ca */
[----:B0-----:R-:W-:Y:S02]  /*9930*/  LEA R8, P6, R9, R52, 0x1 ;  /* 0x0000003409087211 */ /* 0x001fe400078c08ff */
[----:B------:R-:W4:Y:S01]  /*9940*/  LDL R9, [R1+0x1c] ;  /* 0x00001c0001097983 */ /* 0x000f220000100800 */
[----:B---3--:R-:W-:Y:S01]  /*9950*/  IMAD.X R7, R53, 0x1, R7, P5 ;  /* 0x0000000135077824 */ /* 0x008fe200028e0607 */
[----:B------:R-:W-:-:S05]  /*9960*/  ISETP.GT.AND P3, PT, R3, 0x5, PT ;  /* 0x000000050300780c */ /* 0x000fca0003f64270 */
[----:B------:R0:W3:Y:S01]  /*9970*/  @P4 LDG.E.U16 R202, desc[UR22][R6.64] ;  /* 0x0000001606ca4981 */ /* 0x0000e2000c1e1500 */
[----:B------:R-:W-:-:S03]  /*9980*/  PRMT R203, RZ, 0x7610, R203 ;  /* 0x00007610ffcb7816 */ /* 0x000fc600000000cb */
[----:B------:R-:W0:Y:S01]  /*9990*/  LDL R7, [R1+0x10] ;  /* 0x0000100001077983 */ /* 0x000e220000100800 */
[----:B----4-:R-:W-:-:S05]  /*99a0*/  IMAD.X R9, R53, 0x1, R9, P6 ;  /* 0x0000000135097824 */ /* 0x010fca00030e0609 */
[----:B------:R1:W3:Y:S04]  /*99b0*/  @P3 LDG.E.U16 R203, desc[UR22][R8.64] ;  /* 0x0000001608cb3981 */ /* 0x0002e8000c1e1500 */
[----:B------:R-:W1:Y:S01]  /*99c0*/  LDL R9, [R1+0x34] ;  /* 0x0000340001097983 */ /* 0x000e620000100800 */
[----:B0-----:R-:W-:-:S03]  /*99d0*/  LEA R6, P5, R7, R52, 0x1 ;  /* 0x0000003407067211 */ /* 0x001fc600078a08ff */
[----:B------:R-:W4:Y:S01]  /*99e0*/  LDL R7, [R1+0x20] ;  /* 0x0000200001077983 */ /* 0x000f220000100800 */
[----:B------:R-:W-:Y:S02]  /*99f0*/  ISETP.GT.AND P1, PT, R3, 0x6, PT ;  /* 0x000000060300780c */ /* 0x000fe40003f24270 */
[----:B------:R-:W-:Y:S02]  /*9a00*/  PRMT R201, RZ, 0x7610, R201 ;  /* 0x00007610ffc97816 */ /* 0x000fe400000000c9 */
[----:B-1----:R-:W-:Y:S02]  /*9a10*/  LEA R8, P6, R9, R52, 0x1 ;  /* 0x0000003409087211 */ /* 0x002fe400078c08ff */
[----:B------:R-:W2:Y:S01]  /*9a20*/  LDL R9, [R1+0x44] ;  /* 0x0000440001097983 */ /* 0x000ea20000100800 */
[----:B----4-:R-:W-:Y:S01]  /*9a30*/  IMAD.X R7, R53, 0x1, R7, P5 ;  /* 0x0000000135077824 */ /* 0x010fe200028e0607 */
[----:B------:R-:W-:-:S05]  /*9a40*/  ISETP.GT.AND P4, PT, R3, 0x7, PT ;  /* 0x000000070300780c */ /* 0x000fca0003f84270 */
[----:B------:R0:W5:Y:S01]  /*9a50*/  @P1 LDG.E.U16 R201, desc[UR22][R6.64] ;  /* 0x0000001606c91981 */ /* 0x000162000c1e1500 */
[----:B------:R-:W-:-:S03]  /*9a60*/  PRMT R200, RZ, 0x7610, R200 ;  /* 0x00007610ffc87816 */ /* 0x000fc600000000c8 */
[----:B------:R-:W0:Y:S01]  /*9a70*/  LDL R7, [R1+0x30] ;  /* 0x0000300001077983 */ /* 0x000e220000100800 */
[----:B--2---:R-:W-:-:S05]  /*9a80*/  IMAD.X R9, R53, 0x1, R9, P6 ;  /* 0x0000000135097824 */ /* 0x004fca00030e0609 */
[----:B------:R1:W5:Y:S04]  /*9a90*/  @P4 LDG.E.U16 R200, desc[UR22][R8.64] ;  /* 0x0000001608c84981 */ /* 0x000368000c1e1500 */
[----:B------:R-:W1:Y:S01]  /*9aa0*/  LDL R9, [R1+0x2c] ;  /* 0x00002c0001097983 */ /* 0x000e620000100800 */
[----:B0-----:R-:W-:-:S03]  /*9ab0*/  LEA R6, P5, R7, R52, 0x1 ;  /* 0x0000003407067211 */ /* 0x001fc600078a08ff */
[----:B------:R-:W2:Y:S01]  /*9ac0*/  LDL R7, [R1+0x48] ;  /* 0x0000480001077983 */ /* 0x000ea20000100800 */
[----:B------:R-:W-:Y:S02]  /*9ad0*/  ISETP.GT.AND P3, PT, R3, 0x8, PT ;  /* 0x000000080300780c */ /* 0x000fe40003f64270 */
[----:B------:R-:W-:Y:S02]  /*9ae0*/  PRMT R198, RZ, 0x7610, R198 ;  /* 0x00007610ffc67816 */ /* 0x000fe400000000c6 */
[----:B-1----:R-:W-:Y:S02]  /*9af0*/  LEA R8, P6, R9, R52, 0x1 ;  /* 0x0000003409087211 */ /* 0x002fe400078c08ff */
[----:B------:R-:W4:Y:S01]  /*9b00*/  LDL R9, [R1+0x4c] ;  /* 0x00004c0001097983 */ /* 0x000f220000100800 */
[----:B--2---:R-:W-:Y:S01]  /*9b10*/  IMAD.X R7, R53, 0x1, R7, P5 ;  /* 0x0000000135077824 */ /* 0x004fe200028e0607 */
[----:B------:R-:W-:-:S05]  /*9b20*/  ISETP.GT.AND P1, PT, R3, 0x9, PT ;  /* 0x000000090300780c */ /* 0x000fca0003f24270 */
[----:B------:R0:W5:Y:S01]  /*9b30*/  @P3 LDG.E.U16 R198, desc[UR22][R6.64] ;  /* 0x0000001606c63981 */ /* 0x000162000c1e1500 */
[----:B------:R-:W-:-:S03]  /*9b40*/  PRMT R199, RZ, 0x7610, R199 ;  /* 0x00007610ffc77816 */ /* 0x000fc600000000c7 */
[----:B------:R-:W0:Y:S01]  /*9b50*/  LDL R7, [R1+0xc] ;  /* 0x00000c0001077983 */ /* 0x000e220000100800 */
[----:B----4-:R-:W-:-:S05]  /*9b60*/  IMAD.X R9, R53, 0x1, R9, P6 ;  /* 0x0000000135097824 */ /* 0x010fca00030e0609 */
        /* <DEDUP_REMOVED lines=29> */
[----:B------:R-:W1:Y:S01]  /*9d40*/  LDL R9, [R1] ;  /* 0x0000000001097983 */ /* 0x000e620000100800 */
[----:B0-----:R-:W-:-:S03]  /*9d50*/  LEA R6, P5, R7, R52, 0x1 ;  /* 0x0000003407067211 */ /* 0x001fc600078a08ff */
[----:B------:R-:W2:Y:S01]  /*9d60*/  LDL R7, [R1+0x60] ;  /* 0x0000600001077983 */ /* 0x000ea20000100800 */
[----:B------:R-:W-:Y:S02]  /*9d70*/  ISETP.GT.AND P3, PT, R3, 0xe, PT ;  /* 0x0000000e0300780c */ /* 0x000fe40003f64270 */
[----:B------:R-:W-:Y:S02]  /*9d80*/  PRMT R11, RZ, 0x7610, R11 ;  /* 0x00007610ff0b7816 */ /* 0x000fe4000000000b */
[----:B-1----:R-:W-:Y:S02]  /*9d90*/  LEA R8, P6, R9, R52, 0x1 ;  /* 0x0000003409087211 */ /* 0x002fe400078c08ff */
[----:B------:R-:W4:Y:S01]  /*9da0*/  LDL R9, [R1+0x64] ;  /* 0x0000640001097983 */ /* 0x000f220000100800 */
[----:B--2---:R-:W-:Y:S01]  /*9db0*/  IMAD.X R7, R53, 0x1, R7, P5 ;  /* 0x0000000135077824 */ /* 0x004fe200028e0607 */
[C---:B------:R-:W-:Y:S02]  /*9dc0*/  ISETP.GT.AND P1, PT, R3.reuse, 0xf, PT ;  /* 0x0000000f0300780c */ /* 0x040fe40003f24270 */
[----:B------:R-:W-:-:S03]  /*9dd0*/  ISETP.GT.AND P4, PT, R3, 0x10, PT ;  /* 0x000000100300780c */ /* 0x000fc60003f84270 */
[----:B------:R0:W5:Y:S01]  /*9de0*/  @P3 LDG.E.U16 R11, desc[UR22][R6.64] ;  /* 0x00000016060b3981 */ /* 0x000162000c1e1500 */
[----:B------:R-:W-:Y:S02]  /*9df0*/  PRMT R194, RZ, 0x7610, R194 ;  /* 0x00007610ffc27816 */ /* 0x000fe400000000c2 */
[----:B0-----:R-:W-:Y:S02]  /*9e00*/  SHF.R.S32.HI R7, RZ, 0x1f, R252 ;  /* 0x0000001fff077819 */ /* 0x001fe400000114fc */
[C---:B------:R-:W-:Y:S02]  /*9e10*/  LEA R6, P5, R252.reuse, R52, 0x1 ;  /* 0x00000034fc067211 */ /* 0x040fe400078a08ff */
[----:B------:R-:W-:Y:S02]  /*9e20*/  SHF.L.U64.HI R7, R252, 0x1, R7 ;  /* 0x00000001fc077819 */ /* 0x000fe40000010207 */
[----:B------:R-:W-:-:S03]  /*9e30*/  PRMT R193, RZ, 0x7610, R193 ;  /* 0x00007610ffc17816 */ /* 0x000fc600000000c1 */
[----:B------:R-:W-:Y:S01]  /*9e40*/  IMAD.X R7, R53, 0x1, R7, P5 ;  /* 0x0000000135077824 */ /* 0x000fe200028e0607 */
[----:B------:R-:W-:-:S04]  /*9e50*/  ISETP.GT.AND P3, PT, R3, 0x11, PT ;  /* 0x000000110300780c */ /* 0x000fc80003f64270 */
[----:B------:R0:W5:Y:S01]  /*9e60*/  @P4 LDG.E.U16 R193, desc[UR22][R6.64] ;  /* 0x0000001606c14981 */ /* 0x000162000c1e1500 */
[----:B------:R-:W-:Y:S02]  /*9e70*/  PRMT R12, RZ, 0x7610, R12 ;  /* 0x00007610ff0c7816 */ /* 0x000fe4000000000c */
[----:B0-----:R-:W-:Y:S02]  /*9e80*/  SHF.R.S32.HI R7, RZ, 0x1f, R250 ;  /* 0x0000001fff077819 */ /* 0x001fe400000114fa */
[C---:B------:R-:W-:Y:S02]  /*9e90*/  LEA R6, P5, R250.reuse, R52, 0x1 ;  /* 0x00000034fa067211 */ /* 0x040fe400078a08ff */
[----:B------:R-:W-:Y:S02]  /*9ea0*/  SHF.L.U64.HI R7, R250, 0x1, R7 ;  /* 0x00000001fa077819 */ /* 0x000fe40000010207 */
[----:B------:R-:W-:-:S03]  /*9eb0*/  PRMT R192, RZ, 0x7610, R192 ;  /* 0x00007610ffc07816 */ /* 0x000fc600000000c0 */
[----:B------:R-:W-:Y:S01]  /*9ec0*/  IMAD.X R7, R53, 0x1, R7, P5 ;  /* 0x0000000135077824 */ /* 0x000fe200028e0607 */
[----:B------:R-:W-:Y:S02]  /*9ed0*/  ISETP.GT.AND P4, PT, R3, 0x13, PT ;  /* 0x000000130300780c */ /* 0x000fe40003f84270 */
[----:B------:R-:W-:Y:S02]  /*9ee0*/  PRMT R13, RZ, 0x7610, R13 ;  /* 0x00007610ff0d7816 */ /* 0x000fe4000000000d */
[----:B------:R-:W-:Y:S02]  /*9ef0*/  PRMT R14, RZ, 0x7610, R14 ;  /* 0x00007610ff0e7816 */ /* 0x000fe4000000000e */
[----:B------:R-:W-:Y:S02]  /*9f00*/  PRMT R191, RZ, 0x7610, R191 ;  /* 0x00007610ffbf7816 */ /* 0x000fe400000000bf */
[----:B------:R-:W-:Y:S02]  /*9f10*/  PRMT R15, RZ, 0x7610, R15 ;  /* 0x00007610ff0f7816 */ /* 0x000fe4000000000f */
        /* <DEDUP_REMOVED lines=19> */
[----:B------:R-:W-:Y:S01]  /*a050*/  PRMT R25, RZ, 0x7610, R25 ;  /* 0x00007610ff197816 */ /* 0x000fe20000000019 */
[----:B----4-:R-:W-:-:S05]  /*a060*/  IMAD.X R9, R53, 0x1, R9, P6 ;  /* 0x0000000135097824 */ /* 0x010fca00030e0609 */
[----:B------:R0:W5:Y:S01]  /*a070*/  @P1 LDG.E.U16 R194, desc[UR22][R8.64] ;  /* 0x0000001608c21981 */ /* 0x000162000c1e1500 */
[----:B------:R-:W-:Y:S02]  /*a080*/  ISETP.GT.AND P1, PT, R3, 0x12, PT ;  /* 0x000000120300780c */ /* 0x000fe40003f24270 */
[----:B0-----:R-:W-:Y:S02]  /*a090*/  SHF.R.S32.HI R9, RZ, 0x1f, R251 ;  /* 0x0000001fff097819 */ /* 0x001fe400000114fb */
[C---:B------:R-:W-:Y:S02]  /*a0a0*/  LEA R8, P6, R251.reuse, R52, 0x1 ;  /* 0x00000034fb087211 */ /* 0x040fe400078c08ff */
[----:B------:R-:W-:-:S07]  /*a0b0*/  SHF.L.U64.HI R9, R251, 0x1, R9 ;  /* 0x00000001fb097819 */ /* 0x000fce0000010209 */
[----:B------:R0:W5:Y:S01]  /*a0c0*/  @P1 LDG.E.U16 R192, desc[UR22][R6.64] ;  /* 0x0000001606c01981 */ /* 0x000162000c1e1500 */
[----:B------:R-:W-:-:S05]  /*a0d0*/  IMAD.X R9, R53, 0x1, R9, P6 ;  /* 0x0000000135097824 */ /* 0x000fca00030e0609 */
[----:B------:R1:W5:Y:S01]  /*a0e0*/  @P3 LDG.E.U16 R12, desc[UR22][R8.64] ;  /* 0x00000016080c3981 */ /* 0x000362000c1e1500 */
[----:B0-----:R-:W-:Y:S02]  /*a0f0*/  SHF.R.S32.HI R7, RZ, 0x1f, R248 ;  /* 0x0000001fff077819 */ /* 0x001fe400000114f8 */
[----:B------:R-:W-:Y:S02]  /*a100*/  ISETP.GT.AND P3, PT, R3, 0x14, PT ;  /* 0x000000140300780c */ /* 0x000fe40003f64270 */
[----:B-1----:R-:W-:Y:S02]  /*a110*/  SHF.R.S32.HI R9, RZ, 0x1f, R249 ;  /* 0x0000001fff097819 */ /* 0x002fe400000114f9 */
[CC--:B------:R-:W-:Y:S02]  /*a120*/  LEA R8, P6, R249.reuse, R52.reuse, 0x1 ;  /* 0x00000034f9087211 */ /* 0x0c0fe400078c08ff */
[----:B------:R-:W-:Y:S02]  /*a130*/  SHF.L.U64.HI R9, R249, 0x1, R9 ;  /* 0x00000001f9097819 */ /* 0x000fe40000010209 */
[----:B------:R-:W-:-:S02]  /*a140*/  LEA R6, P5, R248, R52, 0x1 ;  /* 0x00000034f8067211 */ /* 0x000fc400078a08ff */
[----:B------:R-:W-:Y:S01]  /*a150*/  SHF.L.U64.HI R7, R248, 0x1, R7 ;  /* 0x00000001f8077819 */ /* 0x000fe20000010207 */
[----:B------:R-:W-:Y:S01]  /*a160*/  IMAD.X R9, R53, 0x1, R9, P6 ;  /* 0x0000000135097824 */ /* 0x000fe200030e0609 */
[----:B------:R-:W-:-:S03]  /*a170*/  ISETP.GT.AND P1, PT, R3, 0x15, PT ;  /* 0x000000150300780c */ /* 0x000fc60003f24270 */
[----:B------:R-:W-:Y:S01]  /*a180*/  IMAD.X R7, R53, 0x1, R7, P5 ;  /* 0x0000000135077824 */ /* 0x000fe200028e0607 */
[----:B------:R0:W5:Y:S01]  /*a190*/  @P4 LDG.E.U16 R13, desc[UR22][R8.64] ;  /* 0x00000016080d4981 */ /* 0x000162000c1e1500 */
[----:B------:R-:W-:-:S03]  /*a1a0*/  ISETP.GT.AND P4, PT, R3, 0x16, PT ;  /* 0x000000160300780c */ /* 0x000fc60003f84270 */
[----:B------:R1:W5:Y:S01]  /*a1b0*/  @P3 LDG.E.U16 R14, desc[UR22][R6.64] ;  /* 0x00000016060e3981 */ /* 0x000362000c1e1500 */
[----:B0-----:R-:W-:Y:S02]  /*a1c0*/  SHF.R.S32.HI R9, RZ, 0x1f, R247 ;  /* 0x0000001fff097819 */ /* 0x001fe400000114f7 */
[CC--:B------:R-:W-:Y:S02]  /*a1d0*/  LEA R8, P6, R247.reuse, R52.reuse, 0x1 ;  /* 0x00000034f7087211 */ /* 0x0c0fe400078c08ff */
[----:B------:R-:W-:Y:S02]  /*a1e0*/  SHF.L.U64.HI R9, R247, 0x1, R9 ;  /* 0x00000001f7097819 */ /* 0x000fe40000010209 */
[----:B-1----:R-:W-:Y:S02]  /*a1f0*/  SHF.R.S32.HI R7, RZ, 0x1f, R246 ;  /* 0x0000001fff077819 */ /* 0x002fe400000114f6 */
[C---:B------:R-:W-:Y:S01]  /*a200*/  LEA R6, P5, R246.reuse, R52, 0x1 ;  /* 0x00000034f6067211 */ /* 0x040fe200078a08ff */
[----:B------:R-:W-:Y:S01]  /*a210*/  IMAD.X R9, R53, 0x1, R9, P6 ;  /* 0x0000000135097824 */ /* 0x000fe200030e0609 */
[----:B------:R-:W-:-:S02]  /*a220*/  SHF.L.U64.HI R7, R246, 0x1, R7 ;  /* 0x00000001f6077819 */ /* 0x000fc40000010207 */
[----:B------:R-:W-:Y:S02]  /*a230*/  ISETP.GT.AND P3, PT, R3, 0x17, PT ;  /* 0x000000170300780c */ /* 0x000fe40003f64270 */
[----:B------:R0:W5:Y:S01]  /*a240*/  @P1 LDG.E.U16 R191, desc[UR22][R8.64] ;  /* 0x0000001608bf1981 */ /* 0x000162000c1e1500 */
[----:B------:R-:W-:Y:S01]  /*a250*/  IMAD.X R7, R53, 0x1, R7, P5 ;  /* 0x0000000135077824 */ /* 0x000fe200028e0607 */
[----:B------:R-:W-:-:S04]  /*a260*/  ISETP.GT.AND P1, PT, R3, 0x18, PT ;  /* 0x000000180300780c */ /* 0x000fc80003f24270 */
        /* <DEDUP_REMOVED lines=128> */
[----:B------:R-:W-:Y:S02]  /*aa70*/  PRMT R34, RZ, 0x7610, R34 ;  /* 0x00007610ff227816 */ /* 0x000fe40000000022 */
[----:B------:R-:W-:Y:S01]  /*aa80*/  PRMT R33, RZ, 0x7610, R33 ;  /* 0x00007610ff217816 */ /* 0x000fe20000000021 */
[----:B------:R-:W-:Y:S01]  /*aa90*/  IMAD.X R7, R53, 0x1, R7, P5 ;  /* 0x0000000135077824 */ /* 0x000fe200028e0607 */
[C---:B------:R-:W-:Y:S02]  /*aaa0*/  ISETP.GT.AND P1, PT, R3.reuse, 0x2d, PT ;  /* 0x0000002d0300780c */ /* 0x040fe40003f24270 */
        /* <DEDUP_REMOVED lines=35> */
[----:B------:R-:W-:Y:S01]  /*ace0*/  PRMT R31, RZ, 0x7610, R31 ;  /* 0x00007610ff1f7816 */ /* 0x000fe2000000001f */
[----:B------:R-:W-:Y:S01]  /*acf0*/  IMAD.X R9, R53, 0x1, R9, P3 ;  /* 0x0000000135097824 */ /* 0x000fe200018e0609 */
[----:B------:R-:W-:-:S02]  /*ad00*/  LEA R6, P1, R206, R52, 0x1 ;  /* 0x00000034ce067211 */ /* 0x000fc400078208ff */
[----:B------:R-:W-:Y:S02]  /*ad10*/  SHF.L.U64.HI R7, R206, 0x1, R7 ;  /* 0x00000001ce077819 */ /* 0x000fe40000010207 */
[----:B------:R-:W-:Y:S01]  /*ad20*/  PRMT R29, RZ, 0x7610, R29 ;  /* 0x00007610ff1d7816 */ /* 0x000fe2000000001d */
[----:B------:R0:W5:Y:S02]  /*ad30*/  @P4 LDG.E.U16 R31, desc[UR22][R8.64] ;  /* 0x00000016081f4981 */ /* 0x000164000c1e1500 */
[----:B------:R-:W-:Y:S01]  /*ad40*/  IMAD.X R7, R53, 0x1, R7, P1 ;  /* 0x0000000135077824 */ /* 0x000fe200008e0607 */
[----:B------:R-:W-:-:S04]  /*ad50*/  ISETP.GT.AND P3, PT, R3, 0x33, PT ;  /* 0x000000330300780c */ /* 0x000fc80003f64270 */
[----:B------:R1:W5:Y:S01]  /*ad60*/  @P5 LDG.E.U16 R29, desc[UR22][R6.64] ;  /* 0x00000016061d5981 */ /* 0x000362000c1e1500 */
[----:B0-----:R-:W-:-:S04]  /*ad70*/  SHF.R.S32.HI R9, RZ, 0x1f, R39 ;  /* 0x0000001fff097819 */ /* 0x001fc80000011427 */
[C---:B------:R-:W-:Y:S02]  /*ad80*/  SHF.L.U64.HI R9, R39.reuse, 0x1, R9 ;  /* 0x0000000127097819 */ /* 0x040fe40000010209 */
[----:B-1----:R-:W-:Y:S02]  /*ad90*/  LEA R6, P1, R39, R52, 0x1 ;  /* 0x0000003427067211 */ /* 0x002fe400078208ff */
[----:B------:R-:W-:-:S03]  /*ada0*/  PRMT R30, RZ, 0x7610, R30 ;  /* 0x00007610ff1e7816 */ /* 0x000fc6000000001e */
[----:B------:R-:W-:Y:S01]  /*adb0*/  IMAD.X R7, R53, 0x1, R9, P1 ;  /* 0x0000000135077824 */ /* 0x000fe200008e0609 */
[----:B------:R-:W-:-:S04]  /*adc0*/  SHF.R.S32.HI R9, RZ, 0x1f, R40 ;  /* 0x0000001fff097819 */ /* 0x000fc80000011428 */
[----:B------:R0:W5:Y:S01]  /*add0*/  @P3 LDG.E.U16 R30, desc[UR22][R6.64] ;  /* 0x00000016061e3981 */ /* 0x000162000c1e1500 */
[----:B------:R-:W-:Y:S02]  /*ade0*/  ISETP.GT.AND P3, PT, R3, 0x34, PT ;  /* 0x000000340300780c */ /* 0x000fe40003f64270 */
[C---:B------:R-:W-:Y:S02]  /*adf0*/  SHF.L.U64.HI R9, R40.reuse, 0x1, R9 ;  /* 0x0000000128097819 */ /* 0x040fe40000010209 */
[----:B------:R-:W-:Y:S02]  /*ae00*/  PRMT R205, RZ, 0x7610, R205 ;  /* 0x00007610ffcd7816 */ /* 0x000fe400000000cd */
[----:B0-----:R-:W-:-:S05]  /*ae10*/  LEA R6, P1, R40, R52, 0x1 ;  /* 0x0000003428067211 */ /* 0x001fca00078208ff */
        /* <DEDUP_REMOVED lines=66> */
[C---:B------:R-:W-:Y:S02]  /*b240*/  ISETP.GT.AND P3, PT, R3.reuse, 0x3e, PT ;  /* 0x0000003e0300780c */ /* 0x040fe40003f64270 */
[C---:B------:R-:W-:Y:S02]  /*b250*/  SHF.L.U64.HI R8, R50.reuse, 0x1, R8 ;  /* 0x0000000132087819 */ /* 0x040fe40000010208 */
[----:B------:R-:W-:Y:S02]  /*b260*/  PRMT R220, RZ, 0x7610, R220 ;  /* 0x00007610ffdc7816 */ /* 0x000fe400000000dc */
[----:B0-----:R-:W-:Y:S02]  /*b270*/  LEA R6, P1, R50, R52, 0x1 ;  /* 0x0000003432067211 */ /* 0x001fe400078208ff */
[----:B------:R-:W-:-:S03]  /*b280*/  ISETP.GT.AND P4, PT, R3, 0x3f, PT ;  /* 0x0000003f0300780c */ /* 0x000fc60003f84270 */
[----:B------:R-:W-:Y:S01]  /*b290*/  IMAD.X R7, R53, 0x1, R8, P1 ;  /* 0x0000000135077824 */ /* 0x000fe200008e0608 */
[----:B------:R-:W-:Y:S02]  /*b2a0*/  SHF.R.S32.HI R8, RZ, 0x1f, R51 ;  /* 0x0000001fff087819 */ /* 0x000fe40000011433 */
[----:B------:R-:W-:Y:S02]  /*b2b0*/  ISETP.GT.AND P1, PT, R3, RZ, PT ;  /* 0x000000ff0300720c */ /* 0x000fe40003f24270 */
[----:B------:R0:W5:Y:S01]  /*b2c0*/  @P3 LDG.E.U16 R220, desc[UR22][R6.64] ;  /* 0x0000001606dc3981 */ /* 0x000162000c1e1500 */
[C---:B------:R-:W-:Y:S02]  /*b2d0*/  SHF.L.U64.HI R8, R51.reuse, 0x1, R8 ;  /* 0x0000000133087819 */ /* 0x040fe40000010208 */
[----:B------:R-:W-:Y:S02]  /*b2e0*/  PRMT R222, RZ, 0x7610, R222 ;  /* 0x00007610ffde7816 */ /* 0x000fe400000000de */
[----:B0-----:R-:W-:-:S05]  /*b2f0*/  LEA R6, P3, R51, R52, 0x1 ;  /* 0x0000003433067211 */ /* 0x001fca00078608ff */
[----:B------:R-:W-:Y:S01]  /*b300*/  IMAD.X R7, R53, 0x1, R8, P3 ;  /* 0x0000000135077824 */ /* 0x000fe200018e0608 */
[----:B------:R-:W-:Y:S01]  /*b310*/  PRMT R223, RZ, 0x7610, R223 ;  /* 0x00007610ffdf7816 */ /* 0x000fe200000000df */
[----:B------:R-:W-:-:S03]  /*b320*/  USHF.L.U32 UR6, UR6, 0x1f, URZ ;  /* 0x0000001f06067899 */ /* 0x000fc600080006ff */
[----:B------:R0:W5:Y:S02]  /*b330*/  @P4 LDG.E.U16 R222, desc[UR22][R6.64] ;  /* 0x0000001606de4981 */ /* 0x000164000c1e1500 */
[----:B0-----:R-:W-:Y:S02]  /*b340*/  @P1 IMAD.MOV.U32 R6, RZ, RZ, R52 ;  /* 0x000000ffff061224 */ /* 0x001fe400078e0034 */
[----:B------:R-:W-:-:S05]  /*b350*/  @P1 IMAD.MOV.U32 R7, RZ, RZ, R53 ;  /* 0x000000ffff071224 */ /* 0x000fca00078e0035 */
[----:B------:R0:W5:Y:S02]  /*b360*/  @P1 LDG.E.U16 R223, desc[UR22][R6.64] ;  /* 0x0000001606df1981 */ /* 0x000164000c1e1500 */
[----:B0-----:R-:W-:-:S04]  /*b370*/  IMAD.U32 R7, RZ, RZ, UR6 ;  /* 0x00000006ff077e24 */ /* 0x001fc8000f8e00ff */
[----:B------:R-:W0:Y:S01]  /*b380*/  SYNCS.PHASECHK.TRANS64.TRYWAIT P1, [UR11], R7 ;  /* 0x00000007ff0075a7 */ /* 0x000e22000802110b */
[----:B------:R-:W-:Y:S02]  /*b390*/  PRMT R5, R5, 0x5410, R204 ;  /* 0x0000541005057816 */ /* 0x000fe400000000cc */
[----:B---3--:R-:W-:Y:S01]  /*b3a0*/  PRMT R6, R202, 0x5410, R203 ;  /* 0x00005410ca067816 */ /* 0x008fe200000000cb */
[----:B0-----:R-:W-:Y:S06]  /*b3b0*/  @!P1 BRA `(.L_x_9) ;  /* 0x00000058000c9947 */ /* 0x001fec0003800000 */
.L_x_17:
[----:B-----5:R-:W-:Y:S01]  /*b3c0*/  PRMT R25, R25, 0x5410, R34 ;  /* 0x0000541019197816 */ /* 0x020fe20000000022 */
[----:B------:R-:W-:Y:S01]  /*b3d0*/  IMAD.WIDE R68, R38, 0x2, R68 ;  /* 0x0000000226447825 */ /* 0x000fe200078e0244 */
[----:B------:R-:W-:Y:S02]  /*b3e0*/  PRMT R34, R217, 0x5410, R219 ;  /* 0x00005410d9227816 */ /* 0x000fe400000000db */
[----:B------:R-:W0:Y:S01]  /*b3f0*/  S2R R219, SR_TID.X ;  /* 0x0000000000db7919 */ /* 0x000e220000002100 */
[----:B------:R-:W-:Y:S01]  /*b400*/  PRMT R24, R24, 0x5410, R35 ;  /* 0x0000541018187816 */ /* 0x000fe20000000023 */
[C---:B------:R-:W-:Y:S01]  /*b410*/  IMAD.WIDE R74, R38.reuse, 0x2, R74 ;  /* 0x00000002264a7825 */ /* 0x040fe200078e024a */
[----:B------:R-:W-:Y:S02]  /*b420*/  PRMT R26, R33, 0x5410, R26 ;  /* 0x00005410211a7816 */ /* 0x000fe4000000001a */
[----:B------:R-:W-:Y:S01]  /*b430*/  PRMT R27, R27, 0x5410, R32 ;  /* 0x000054101b1b7816 */ /* 0x000fe20000000020 */
[----:B------:R-:W-:Y:S01]  /*b440*/  IMAD.WIDE R82, R38, 0x2, R82 ;  /* 0x0000000226527825 */ /* 0x000fe200078e0252 */
[----:B------:R-:W-:-:S02]  /*b450*/  PRMT R28, R28, 0x5410, R31 ;  /* 0x000054101c1c7816 */ /* 0x000fc4000000001f */
[----:B------:R-:W-:Y:S01]  /*b460*/  PRMT R29, R29, 0x5410, R30 ;  /* 0x000054101d1d7816 */ /* 0x000fe2000000001e */
[----:B------:R-:W-:Y:S01]  /*b470*/  IMAD.WIDE R90, R38, 0x2, R90 ;  /* 0x00000002265a7825 */ /* 0x000fe200078e025a */
[----:B------:R-:W-:Y:S02]  /*b480*/  PRMT R7, R201, 0x5410, R200 ;  /* 0x00005410c9077816 */ /* 0x000fe400000000c8 */
[----:B------:R-:W-:Y:S01]  /*b490*/  PRMT R8, R198, 0x5410, R199 ;  /* 0x00005410c6087816 */ /* 0x000fe200000000c7 */
[----:B------:R-:W-:Y:S01]  /*b4a0*/  IMAD.WIDE R98, R38, 0x2, R98 ;  /* 0x0000000226627825 */ /* 0x000fe200078e0262 */
        /* <DEDUP_REMOVED lines=31> */
[----:B0-----:R-:W-:Y:S01]  /*b6a0*/  LOP3.LUT R219, R219, 0x3f, RZ, 0xc0, !PT ;  /* 0x0000003fdbdb7812 */ /* 0x001fe200078ec0ff */
[C---:B------:R-:W-:Y:S01]  /*b6b0*/  IMAD.WIDE R186, R38.reuse, 0x2, R186 ;  /* 0x0000000226ba7825 */ /* 0x040fe200078e02ba */
[----:B------:R0:W-:Y:S01]  /*b6c0*/  STTM.x32 tmem[UR10+0x80], R4 ;  /* 0x00008004000079ed */ /* 0x0001e200082c000a */
[----:B------:R-:W1:Y:S01]  /*b6d0*/  FENCE.VIEW.ASYNC.T ;  /* 0x00000000000073c6 */ /* 0x000e620000000200 */
[----:B------:R-:W-:Y:S01]  /*b6e0*/  ISETP.GE.AND P1, PT, R219, R3, PT ;  /* 0x00000003db00720c */ /* 0x000fe20003f26270 */
[C---:B------:R-:W-:Y:S01]  /*b6f0*/  IMAD.WIDE R184, R38.reuse, 0x2, R184 ;  /* 0x0000000226b87825 */ /* 0x040fe200078e02b8 */
[----:B------:R-:W-:Y:S01]  /*b700*/  PRMT R54, RZ, 0x7610, R54 ;  /* 0x00007610ff367816 */ /* 0x000fe20000000036 */
[----:B-1----:R-:W-:Y:S01]  /*b710*/  BAR.SYNC.DEFER_BLOCKING 0x0 ;  /* 0x0000000000007b1d */ /* 0x002fe20000010000 */
[----:B------:R-:W-:Y:S01]  /*b720*/  PRMT R57, RZ, 0x7610, R57 ;  /* 0x00007610ff397816 */ /* 0x000fe20000000039 */
[----:B------:R-:W-:Y:S01]  /*b730*/  IMAD.WIDE R176, R38, 0x2, R176 ;  /* 0x0000000226b07825 */ /* 0x000fe200078e02b0 */
[----:B------:R-:W-:-:S02]  /*b740*/  PRMT R188, RZ, 0x7610, R188 ;  /* 0x00007610ffbc7816 */ /* 0x000fc400000000bc */
[----:B------:R-:W-:Y:S01]  /*b750*/  PRMT R191, RZ, 0x7610, R191 ;  /* 0x00007610ffbf7816 */ /* 0x000fe200000000bf */
[C---:B------:R-:W-:Y:S01]  /*b760*/  IMAD.WIDE R168, R38.reuse, 0x2, R168 ;  /* 0x0000000226a87825 */ /* 0x040fe200078e02a8 */
[----:B------:R-:W-:Y:S02]  /*b770*/  PRMT R193, RZ, 0x7610, R193 ;  /* 0x00007610ffc17816 */ /* 0x000fe400000000c1 */
[----:B------:R-:W-:Y:S01]  /*b780*/  PRMT R195, RZ, 0x7610, R195 ;  /* 0x00007610ffc37816 */ /* 0x000fe200000000c3 */
[C---:B------:R-:W-:Y:S01]  /*b790*/  IMAD.WIDE R160, R38.reuse, 0x2, R160 ;  /* 0x0000000226a07825 */ /* 0x040fe200078e02a0 */
[----:B------:R-:W-:Y:S02]  /*b7a0*/  PRMT R197, RZ, 0x7610, R197 ;  /* 0x00007610ffc57816 */ /* 0x000fe400000000c5 */
        /* <DEDUP_REMOVED lines=8> */
[----:B------:R-:W-:Y:S01]  /*b830*/  PRMT R194, RZ, 0x7610, R194 ;  /* 0x00007610ffc27816 */ /* 0x000fe200000000c2 */
[----:B------:R-:W2:Y:S01]  /*b840*/  @!P1 LDG.E.U16 R54, desc[UR22][R122.64] ;  /* 0x000000167a369981 */ /* 0x000ea2000c1e1500 */
[----:B------:R-:W-:Y:S01]  /*b850*/  PRMT R196, RZ, 0x7610, R196 ;  /* 0x00007610ffc47816 */ /* 0x000fe200000000c4 */
[C---:B------:R-:W-:Y:S01]  /*b860*/  IMAD.WIDE R128, R38.reuse, 0x2, R128 ;  /* 0x0000000226807825 */ /* 0x040fe200078e0280 */
[----:B------:R-:W-:Y:S01]  /*b870*/  PRMT R198, RZ, 0x7610, R198 ;  /* 0x00007610ffc67816 */ /* 0x000fe200000000c6 */
[----:B------:R-:W3:Y:S01]  /*b880*/  @!P1 LDG.E.U16 R57, desc[UR22][R114.64] ;  /* 0x0000001672399981 */ /* 0x000ee2000c1e1500 */
[----:B------:R-:W-:Y:S01]  /*b890*/  PRMT R200, RZ, 0x7610, R200 ;  /* 0x00007610ffc87816 */ /* 0x000fe200000000c8 */
[C---:B------:R-:W-:Y:S01]  /*b8a0*/  IMAD.WIDE R120, R38.reuse, 0x2, R120 ;  /* 0x0000000226787825 */ /* 0x040fe200078e0278 */
[----:B------:R-:W-:Y:S01]  /*b8b0*/  PRMT R56, RZ, 0x7610, R56 ;  /* 0x00007610ff387816 */ /* 0x000fe20000000038 */
[----:B------:R-:W4:Y:S01]  /*b8c0*/  @!P1 LDG.E.U16 R188, desc[UR22][R106.64] ;  /* 0x000000166abc9981 */ /* 0x000f22000c1e1500 */
[----:B------:R-:W-:Y:S01]  /*b8d0*/  PRMT R63, RZ, 0x7610, R63 ;  /* 0x00007610ff3f7816 */ /* 0x000fe2000000003f */
[C---:B------:R-:W-:Y:S01]  /*b8e0*/  IMAD.WIDE R112, R38.reuse, 0x2, R112 ;  /* 0x0000000226707825 */ /* 0x040fe200078e0270 */
[----:B------:R-:W-:Y:S01]  /*b8f0*/  PRMT R190, RZ, 0x7610, R190 ;  /* 0x00007610ffbe7816 */ /* 0x000fe200000000be */
[----:B------:R-:W4:Y:S02]  /*b900*/  @!P1 LDG.E.U16 R191, desc[UR22][R98.64] ;  /* 0x0000001662bf9981 */ /* 0x000f24000c1e1500 */
[----:B------:R-:W-:-:S02]  /*b910*/  IMAD.WIDE R104, R38, 0x2, R104 ;  /* 0x0000000226687825 */ /* 0x000fc400078e0268 */
[----:B------:R-:W4:Y:S02]  /*b920*/  @!P1 LDG.E.U16 R193, desc[UR22][R90.64] ;  /* 0x000000165ac19981 */ /* 0x000f24000c1e1500 */
[C---:B------:R-:W-:Y:S02]  /*b930*/  IMAD.WIDE R96, R38.reuse, 0x2, R96 ;  /* 0x0000000226607825 */ /* 0x040fe400078e0260 */
[----:B------:R-:W4:Y:S02]  /*b940*/  @!P1 LDG.E.U16 R195, desc[UR22][R82.64] ;  /* 0x0000001652c39981 */ /* 0x000f24000c1e1500 */
[C---:B------:R-:W-:Y:S02]  /*b950*/  IMAD.WIDE R88, R38.reuse, 0x2, R88 ;  /* 0x0000000226587825 */ /* 0x040fe400078e0258 */
        /* <DEDUP_REMOVED lines=8> */
[----:B------:R-:W4:Y:S01]  /*b9e0*/  @!P1 LDG.E.U16 R189, desc[UR22][R104.64] ;  /* 0x0000001668bd9981 */ /* 0x000f22000c1e1500 */
[----:B0-----:R-:W-:Y:S01]  /*b9f0*/  PRMT R4, RZ, 0x7610, R4 ;  /* 0x00007610ff047816 */ /* 0x001fe20000000004 */
[C---:B------:R-:W-:Y:S01]  /*ba00*/  IMAD.WIDE R174, R38.reuse, 0x2, R174 ;  /* 0x0000000226ae7825 */ /* 0x040fe200078e02ae */
[----:B------:R-:W-:Y:S01]  /*ba10*/  PRMT R8, RZ, 0x7610, R8 ;  /* 0x00007610ff087816 */ /* 0x000fe20000000008 */
[----:B------:R-:W4:Y:S01]  /*ba20*/  @!P1 LDG.E.U16 R192, desc[UR22][R96.64] ;  /* 0x0000001660c09981 */ /* 0x000f22000c1e1500 */
[----:B------:R-:W-:Y:S01]  /*ba30*/  PRMT R12, RZ, 0x7610, R12 ;  /* 0x00007610ff0c7816 */ /* 0x000fe2000000000c */
        /* <DEDUP_REMOVED lines=88> */
[----:B------:R-:W-:Y:S01]  /*bfc0*/  PRMT R207, RZ, 0x7610, R207 ;  /* 0x00007610ffcf7816 */ /* 0x000fe200000000cf */
[C---:B------:R-:W-:Y:S02]  /*bfd0*/  IMAD.WIDE R172, R38.reuse, 0x2, R172 ;  /* 0x0000000226ac7825 */ /* 0x040fe400078e02ac */
[----:B------:R-:W4:Y:S01]  /*bfe0*/  @!P1 LDG.E.U16 R34, desc[UR22][R126.64] ;  /* 0x000000167e229981 */ /* 0x000f22000c1e1500 */
[----:B------:R-:W-:Y:S01]  /*bff0*/  PRMT R208, RZ, 0x7610, R208 ;  /* 0x00007610ffd07816 */ /* 0x000fe200000000d0 */
[C---:B------:R-:W-:Y:S02]  /*c000*/  IMAD.WIDE R180, R38.reuse, 0x2, R180 ;  /* 0x0000000226b47825 */ /* 0x040fe400078e02b4 */
[----:B------:R-:W4:Y:S01]  /*c010*/  @!P1 LDG.E.U16 R56, desc[UR22][R118.64] ;  /* 0x0000001676389981 */ /* 0x000f22000c1e1500 */
[----:B------:R-:W-:Y:S01]  /*c020*/  PRMT R210, RZ, 0x7610, R210 ;  /* 0x00007610ffd27816 */ /* 0x000fe200000000d2 */
[----:B------:R-:W-:Y:S01]  /*c030*/  IMAD.WIDE R58, R38, 0x2, R58 ;  /* 0x00000002263a7825 */ /* 0x000fe200078e023a */
[----:B------:R-:W-:Y:S01]  /*c040*/  PRMT R211, RZ, 0x7610, R211 ;  /* 0x00007610ffd37816 */ /* 0x000fe200000000d3 */
[----:B------:R-:W4:Y:S01]  /*c050*/  @!P1 LDG.E.U16 R63, desc[UR22][R110.64] ;  /* 0x000000166e3f9981 */ /* 0x000f22000c1e1500 */
[----:B------:R-:W-:-:S02]  /*c060*/  PRMT R213, RZ, 0x7610, R213 ;  /* 0x00007610ffd57816 */ /* 0x000fc400000000d5 */
[----:B------:R-:W-:Y:S01]  /*c070*/  PRMT R214, RZ, 0x7610, R214 ;  /* 0x00007610ffd67816 */ /* 0x000fe200000000d6 */
[----:B------:R-:W4:Y:S01]  /*c080*/  @!P1 LDG.E.U16 R190, desc[UR22][R102.64] ;  /* 0x0000001666be9981 */ /* 0x000f22000c1e1500 */
[----:B------:R-:W-:Y:S02]  /*c090*/  PRMT R216, RZ, 0x7610, R216 ;  /* 0x00007610ffd87816 */ /* 0x000fe400000000d8 */
[----:B------:R-:W-:Y:S01]  /*c0a0*/  PRMT R217, RZ, 0x7610, R217 ;  /* 0x00007610ffd97816 */ /* 0x000fe200000000d9 */
[----:B------:R-:W4:Y:S04]  /*c0b0*/  @!P1 LDG.E.U16 R201, desc[UR22][R94.64] ;  /* 0x000000165ec99981 */ /* 0x000f28000c1e1500 */
        /* <DEDUP_REMOVED lines=19> */
[----:B------:R-:W4:Y:S01]  /*c1f0*/  @!P1 LDG.E.U16 R217, desc[UR22][R58.64] ;  /* 0x000000163ad99981 */ /* 0x000f22000c1e1500 */
[----:B------:R-:W-:Y:S01]  /*c200*/  BAR.SYNC.DEFER_BLOCKING 0x0 ;  /* 0x0000000000007b1d */ /* 0x000fe20000010000 */
[----:B------:R-:W-:-:S02]  /*c210*/  LOP3.LUT R220, R36, 0x20, RZ, 0x3c, !PT ;  /* 0x0000002024dc7812 */ /* 0x000fc400078e3cff */
[----:B------:R-:W-:-:S03]  /*c220*/  LOP3.LUT R219, R36, 0x40, RZ, 0x3c, !PT ;  /* 0x0000004024db7812 */ /* 0x000fc600078e3cff */
[----:B--2---:R0:W-:Y:S04]  /*c230*/  STS.U16 [R36+UR9+0x6000], R54 ;  /* 0x0060003624007988 */ /* 0x0041e80008000409 */
[----:B---3--:R0:W-:Y:S04]  /*c240*/  STS.U16 [R36+UR9+0x6400], R57 ;  /* 0x0064003924007988 */ /* 0x0081e80008000409 */
[----:B----4-:R0:W-:Y:S04]  /*c250*/  STS.U16 [R36+UR9+0x6800], R188 ;  /* 0x006800bc24007988 */ /* 0x0101e80008000409 */
[----:B------:R0:W-:Y:S04]  /*c260*/  STS.U16 [R36+UR9+0x6c00], R191 ;  /* 0x006c00bf24007988 */ /* 0x0001e80008000409 */
        /* <DEDUP_REMOVED lines=59> */
[----:B------:R0:W-:Y:S01]  /*c620*/  STS.U16 [R37+UR9+0x7f00], R217 ;  /* 0x007f00d925007988 */ /* 0x0001e20008000409 */
[----:B------:R1:W-:Y:S06]  /*c630*/  MEMBAR.ALL.CTA ;  /* 0x0000000000007992 */ /* 0x0003ec0000008000 */
[----:B-1----:R-:W1:Y:S01]  /*c640*/  FENCE.VIEW.ASYNC.S ;  /* 0x00000000000073c6 */ /* 0x002e620000000000 */
[----:B------:R-:W-:-:S04]  /*c650*/  ULEA UR11, UR20, UR9, 0x3 ;  /* 0x00000009140b7291 */ /* 0x000fc8000f8e18ff */
[----:B------:R-:W-:Y:S01]  /*c660*/  UIADD3 UR11, UPT, UPT, UR11, 0x8000, URZ ;  /* 0x000080000b0b7890 */ /* 0x000fe2000fffe0ff */
[----:B-1----:R-:W-:Y:S06]  /*c670*/  BAR.SYNC.DEFER_BLOCKING 0x0 ;  /* 0x0000000000007b1d */ /* 0x002fec0000010000 */
[----:B0-----:R-:W-:Y:S05]  /*c680*/  @P0 BRA `(.L_x_10) ;  /* 0x0000000000580947 */ /* 0x001fea0003800000 */
[----:B------:R-:W-:Y:S02]  /*c690*/  UIADD3 UR21, UPT, UPT, UR8, 0x88, URZ ;  /* 0x0000008808157890 */ /* 0x000fe4000fffe0ff */
[----:B------:R-:W-:Y:S02]  /*c6a0*/  UIADD3 UR30, UPT, UPT, UR8, 0x90, URZ ;  /* 0x00000090081e7890 */ /* 0x000fe4000fffe0ff */
[----:B------:R-:W-:Y:S01]  /*c6b0*/  UIADD3 UR31, UPT, UPT, UR8, 0x98, URZ ;  /* 0x00000098081f7890 */ /* 0x000fe2000fffe0ff */
[----:B------:R-:W-:Y:S01]  /*c6c0*/  UMOV UR16, 0x0 ;  /* 0x0000000000107882 */ /* 0x000fe20000000000 */
[----:B------:R-:W-:Y:S01]  /*c6d0*/  UMOV UR17, 0x8200490 ;  /* 0x0820049000117882 */ /* 0x000fe20000000000 */
[----:B------:R-:W-:Y:S01]  /*c6e0*/  UMOV UR12, UR19 ;  /* 0x00000013000c7c82 */ /* 0x000fe20008000000 */
[----:B------:R-:W-:Y:S01]  /*c6f0*/  UMOV UR13, 0x40004040 ;  /* 0x40004040000d7882 */ /* 0x000fe20000000000 */
[----:B------:R-:W-:Y:S01]  /*c700*/  UMOV UR28, 0x0 ;  /* 0x00000000001c7882 */ /* 0x000fe20000000000 */
[----:B------:R-:W-:Y:S01]  /*c710*/  UMOV UR29, 0x8200490 ;  /* 0x08200490001d7882 */ /* 0x000fe20000000000 */
[----:B------:R-:W-:Y:S01]  /*c720*/  UMOV UR32, 0x0 ;  /* 0x0000000000207882 */ /* 0x000fe20000000000 */
[----:B------:R-:W-:Y:S01]  /*c730*/  UMOV UR33, 0x8200490 ;  /* 0x0820049000217882 */ /* 0x000fe20000000000 */
[----:B------:R-:W-:Y:S01]  /*c740*/  UMOV UR6, UR11 ;  /* 0x0000000b00067c82 */ /* 0x000fe20008000000 */
[----:B------:R-:W-:Y:S01]  /*c750*/  UMOV UR7, URZ ;  /* 0x000000ff00077c82 */ /* 0x000fe20008000000 */
[----:B------:R0:W-:Y:S01]  /*c760*/  UTCHMMA tmem[UR18], gdesc[UR12], tmem[UR8], tmem[UR16], idesc[UR17], UPT ;  /* 0x00ff100c120079ea */ /* 0x0001e2000b800008 */
        /* <DEDUP_REMOVED lines=8> */
.L_x_10:
[----:B------:R-:W2:Y:S01]  /*c7f0*/  LDL R6, [R1+0x6c] ;  /* 0x00006c0001067983 */ /* 0x000ea20000100800 */
[----:B------:R-:W-:Y:S01]  /*c800*/  UIADD3 UR20, UPT, UPT, UR20, 0x1, URZ ;  /* 0x0000000114147890 */ /* 0x000fe2000fffe0ff */
[----:B------:R-:W-:Y:S01]  /*c810*/  IMAD.MOV.U32 R4, RZ, RZ, R52 ;  /* 0x000000ffff047224 */ /* 0x000fe200078e0034 */
[----:B------:R-:W-:Y:S01]  /*c820*/  UIADD3 UR5, UPT, UPT, UR5, -0x1, URZ ;  /* 0xffffffff05057890 */ /* 0x000fe2000fffe0ff */
[----:B------:R-:W-:Y:S01]  /*c830*/  IMAD.MOV.U32 R5, RZ, RZ, R53 ;  /* 0x000000ffff057224 */ /* 0x000fe200078e0035 */
[----:B------:R-:W-:Y:S01]  /*c840*/  UISETP.GT.AND UP1, UPT, UR20, 0x1, UPT ;  /* 0x000000011400788c */ /* 0x000fe2000bf24270 */
[----:B------:R-:W-:-:S03]  /*c850*/  VIADD R3, R3, 0xffffffc0 ;  /* 0xffffffc003037836 */ /* 0x000fc60000000000 */
[----:B0-----:R-:W-:Y:S02]  /*c860*/  USEL UR6, URZ, 0x1, !UP1 ;  /* 0x00000001ff067887 */ /* 0x001fe4000c800000 */
[----:B------:R-:W-:Y:S02]  /*c870*/  USEL UR20, UR20, URZ, !UP1 ;  /* 0x000000ff14147287 */ /* 0x000fe4000c800000 */
[----:B------:R-:W-:Y:S02]  /*c880*/  UISETP.NE.U32.AND UP1, UPT, UR5, URZ, UPT ;  /* 0x000000ff0500728c */ /* 0x000fe4000bf25070 */
[----:B------:R-:W-:-:S03]  /*c890*/  ULOP3.LUT UR7, UR4, UR6, URZ, 0x3c, !UPT ;  /* 0x0000000604077292 */ /* 0x000fc6000f8e3cff */
[----:B------:R-:W-:-:S04]  /*c8a0*/  UMOV UR6, UR4 ;  /* 0x0000000400067c82 */ /* 0x000fc80008000000 */
[----:B------:R-:W-:Y:S01]  /*c8b0*/  UMOV UR4, UR7 ;  /* 0x0000000700047c82 */ /* 0x000fe20008000000 */
[----:B--2---:R-:W-:-:S04]  /*c8c0*/  IMAD.WIDE R4, R6, 0x2, R4 ;  /* 0x0000000206047825 */ /* 0x004fc800078e0204 */
[----:B------:R-:W-:Y:S02]  /*c8d0*/  IMAD.MOV.U32 R52, RZ, RZ, R4 ;  /* 0x000000ffff347224 */ /* 0x000fe400078e0004 */
[----:B------:R-:W-:Y:S01]  /*c8e0*/  IMAD.MOV.U32 R53, RZ, RZ, R5 ;  /* 0x000000ffff357224 */ /* 0x000fe200078e0005 */
[----:B------:R-:W-:Y:S06]  /*c8f0*/  BRA.U UP1, `(.L_x_11) ;  /* 0xffffffcd01a47547 */ /* 0x000fec000b83ffff */
.L_x_8:
[----:B------:R-:W2:Y:S01]  /*c900*/  LDL.LU R4, [R1+0x74] ;  /* 0x0000740001047983 */ /* 0x000ea20000300800 */
[----:B0-----:R-:W0:Y:S01]  /*c910*/  LDCU UR4, c[0x0][0x3b8] ;  /* 0x00007700ff0477ac */ /* 0x001e220008000800 */
[----:B------:R-:W1:Y:S01]  /*c920*/  LDCU UR5, c[0x0][0x3b4] ;  /* 0x00007680ff0577ac */ /* 0x000e620008000800 */
[----:B------:R-:W3:Y:S01]  /*c930*/  LDCU.128 UR12, c[0x0][0x390] ;  /* 0x00007200ff0c77ac */ /* 0x000ee20008000c00 */
[----:B0-----:R-:W-:Y:S01]  /*c940*/  IMAD R132, R0, UR4, RZ ;  /* 0x0000000400847c24 */ /* 0x001fe2000f8e02ff */
[----:B--2---:R-:W-:-:S13]  /*c950*/  ISETP.GE.AND P0, PT, R4, 0x40, PT ;  /* 0x000000400400780c */ /* 0x004fda0003f06270 */
[----:B-1-3--:R-:W-:Y:S05]  /*c960*/  @!P0 BRA `(.L_x_12) ;  /* 0x0000000000108947 */ /* 0x00afea0003800000 */
[----:B------:R-:W-:-:S06]  /*c970*/  USHF.L.U32 UR6, UR6, 0x1f, URZ ;  /* 0x0000001f06067899 */ /* 0x000fcc00080006ff */
[----:B------:R-:W-:-:S04]  /*c980*/  IMAD.U32 R2, RZ, RZ, UR6 ;  /* 0x00000006ff027e24 */ /* 0x000fc8000f8e00ff */
[----:B------:R-:W0:Y:S02]  /*c990*/  SYNCS.PHASECHK.TRANS64.TRYWAIT P0, [UR11], R2 ;  /* 0x00000002ff0075a7 */ /* 0x000e24000800110b */
[----:B0-----:R-:W-:Y:S05]  /*c9a0*/  @!P0 BRA `(.L_x_13) ;  /* 0x00000040009c8947 */ /* 0x001fea0003800000 */
.L_x_12:
[----:B------:R-:W2:Y:S01]  /*c9b0*/  LDL.LU R3, [R1+0x70] ;  /* 0x0000700001037983 */ /* 0x000ea20000300800 */
[----:B------:R-:W-:Y:S01]  /*c9c0*/  VIADD R133, R132, UR4 ;  /* 0x0000000484857c36 */ /* 0x000fe20008000000 */
[----:B------:R-:W0:Y:S01]  /*c9d0*/  LDCU UR6, c[0x0][0x39c] ;  /* 0x00007380ff0677ac */ /* 0x000e220008000800 */
[C---:B------:R-:W-:Y:S01]  /*c9e0*/  VIADD R137, R0.reuse, 0x3 ;  /* 0x0000000300897836 */ /* 0x040fe20000000000 */
[----:B------:R-:W-:Y:S01]  /*c9f0*/  BAR.SYNC.DEFER_BLOCKING 0x0 ;  /* 0x0000000000007b1d */ /* 0x000fe20000010000 */
[----:B------:R-:W-:Y:S02]  /*ca00*/  VIADD R134, R133, UR4 ;  /* 0x0000000485867c36 */ /* 0x000fe40008000000 */
[----:B------:R-:W-:Y:S02]  /*ca10*/  VIADD R138, R0, 0x2 ;  /* 0x00000002008a7836 */ /* 0x000fe40000000000 */
[----:B------:R-:W-:Y:S01]  /*ca20*/  VIADD R135, R134, UR4 ;  /* 0x0000000486877c36 */ /* 0x000fe20008000000 */
[----:B------:R-:W1:Y:S01]  /*ca30*/  LDCU UR7, c[0x0][0x39c] ;  /* 0x00007380ff0777ac */ /* 0x000e620008000800 */
[----:B------:R-:W-:-:S02]  /*ca40*/  VIADD R2, R0, 0x1 ;  /* 0x0000000100027836 */ /* 0x000fc40000000000 */
[----:B------:R-:W-:Y:S02]  /*ca50*/  VIADD R136, R135, UR4 ;  /* 0x0000000487887c36 */ /* 0x000fe40008000000 */
[C---:B------:R-:W-:Y:S02]  /*ca60*/  VIADD R170, R0.reuse, 0x4 ;  /* 0x0000000400aa7836 */ /* 0x040fe40000000000 */
[----:B------:R-:W-:Y:S01]  /*ca70*/  VIADD R169, R0, 0x5 ;  /* 0x0000000500a97836 */ /* 0x000fe20000000000 */
[----:B------:R-:W3:Y:S02]  /*ca80*/  @!P2 SYNCS.CCTL.IV [UR9+0x8000] ;  /* 0x00800000ff00a9b1 */ /* 0x000ee40008000009 */
[----:B---3--:R-:W-:Y:S06]  /*ca90*/  BAR.SYNC.DEFER_BLOCKING 0x0 ;  /* 0x0000000000007b1d */ /* 0x008fec0000010000 */
[----:B------:R-:W3:Y:S01]  /*caa0*/  LDTM.x128 R4, tmem[UR10] ;  /* 0x0000000a000479ee */ /* 0x000ee200083c0000 */
[----:B------:R-:W4:Y:S01]  /*cab0*/  @!P2 SYNCS.CCTL.IV [UR9+0x8008] ;  /* 0x00800800ff00a9b1 */ /* 0x000f220008000009 */
[----:B------:R-:W-:Y:S01]  /*cac0*/  NOP ;  /* 0x0000000000007918 */ /* 0x000fe20000000000 */
[----:B------:R-:W5:Y:S01]  /*cad0*/  LDCU UR9, c[0x0][0x39c] ;  /* 0x00007380ff0977ac */ /* 0x000f620008000800 */
[----:B---3--:R-:W-:-:S02]  /*cae0*/  F2FP.BF16.F32.PACK_AB R168, R5, R4 ;  /* 0x0000000405a8723e */ /* 0x008fc400000010ff */
[----:B------:R-:W-:Y:S01]  /*caf0*/  F2FP.BF16.F32.PACK_AB R6, R7, R6 ;  /* 0x000000060706723e */ /* 0x000fe200000010ff */
[----:B------:R-:W-:Y:S01]  /*cb00*/  VIADD R7, R0, 0x7 ;  /* 0x0000000700077836 */ /* 0x000fe20000000000 */
[----:B------:R-:W-:Y:S02]  /*cb10*/  F2FP.BF16.F32.PACK_AB R8, R9, R8 ;  /* 0x000000080908723e */ /* 0x000fe400000010ff */
[----:B------:R-:W-:Y:S02]  /*cb20*/  PRMT R9, R6, 0x7632, R9 ;  /* 0x0000763206097816 */ /* 0x000fe40000000009 */
[----:B------:R-:W-:Y:S02]  /*cb30*/  F2FP.BF16.F32.PACK_AB R10, R11, R10 ;  /* 0x0000000a0b0a723e */ /* 0x000fe400000010ff */
[----:B------:R-:W-:Y:S02]  /*cb40*/  F2FP.BF16.F32.PACK_AB R12, R13, R12 ;  /* 0x0000000c0d0c723e */ /* 0x000fe400000010ff */
[----:B------:R-:W-:-:S02]  /*cb50*/  F2FP.BF16.F32.PACK_AB R14, R15, R14 ;  /* 0x0000000e0f0e723e */ /* 0x000fc400000010ff */
[----:B------:R-:W-:Y:S01]  /*cb60*/  F2FP.BF16.F32.PACK_AB R16, R17, R16 ;  /* 0x000000101110723e */ /* 0x000fe200000010ff */
[----:B------:R-:W-:Y:S01]  /*cb70*/  VIADD R17, R0, 0x7e ;  /* 0x0000007e00117836 */ /* 0x000fe20000000000 */
[----:B------:R-:W-:Y:S02]  /*cb80*/  F2FP.BF16.F32.PACK_AB R18, R19, R18 ;  /* 0x000000121312723e */ /* 0x000fe400000010ff */
[----:B------:R-:W-:Y:S02]  /*cb90*/  F2FP.BF16.F32.PACK_AB R20, R21, R20 ;  /* 0x000000141514723e */ /* 0x000fe400000010ff */
[----:B------:R-:W-:Y:S02]  /*cba0*/  F2FP.BF16.F32.PACK_AB R22, R23, R22 ;  /* 0x000000161716723e */ /* 0x000fe400000010ff */
[----:B------:R-:W-:Y:S02]  /*cbb0*/  F2FP.BF16.F32.PACK_AB R24, R25, R24 ;  /* 0x000000181918723e */ /* 0x000fe400000010ff */
[----:B------:R-:W-:-:S02]  /*cbc0*/  F2FP.BF16.F32.PACK_AB R26, R27, R26 ;  /* 0x0000001a1b1a723e */ /* 0x000fc400000010ff */
[----:B------:R-:W-:Y:S02]  /*cbd0*/  F2FP.BF16.F32.PACK_AB R28, R29, R28 ;  /* 0x0000001c1d1c723e */ /* 0x000fe400000010ff */
        /* <DEDUP_REMOVED lines=51> */
[C---:B--2---:R-:W-:Y:S01]  /*cf10*/  ISETP.GE.AND P0, PT, R3.reuse, UR14, PT ;  /* 0x0000000e03007c0c */ /* 0x044fe2000bf06270 */
[----:B------:R-:W-:Y:S01]  /*cf20*/  IMAD R3, R3, UR5, RZ ;  /* 0x0000000503037c24 */ /* 0x000fe2000f8e02ff */
[----:B------:R-:W2:Y:S02]  /*cf30*/  LDCU UR5, c[0x0][0x39c] ;  /* 0x00007380ff0577ac */ /* 0x000ea40008000800 */
[----:B------:R-:W-:Y:S01]  /*cf40*/  ISETP.LT.AND P4, PT, R137, UR15, !P0 ;  /* 0x0000000f89007c0c */ /* 0x000fe2000c781270 */
[----:B------:R-:W-:Y:S01]  /*cf50*/  VIADD R137, R136, UR4 ;  /* 0x0000000488897c36 */ /* 0x000fe20008000000 */
[----:B------:R-:W-:-:S02]  /*cf60*/  ISETP.LT.AND P1, PT, R138, UR15, !P0 ;  /* 0x0000000f8a007c0c */ /* 0x000fc4000c721270 */
[----:B------:R-:W-:Y:S01]  /*cf70*/  ISETP.LT.AND P3, PT, R2, UR15, !P0 ;  /* 0x0000000f02007c0c */ /* 0x000fe2000c761270 */
[----:B------:R-:W-:Y:S01]  /*cf80*/  VIADD R138, R137, UR4 ;  /* 0x00000004898a7c36 */ /* 0x000fe20008000000 */
[----:B------:R-:W-:-:S03]  /*cf90*/  LEA R2, P5, R3, UR12, 0x1 ;  /* 0x0000000c03027c11 */ /* 0x000fc6000f8a08ff */
[----:B------:R-:W-:Y:S01]  /*cfa0*/  VIADD R4, R138, UR4 ;  /* 0x000000048a047c36 */ /* 0x000fe20008000000 */
[----:B------:R-:W-:Y:S02]  /*cfb0*/  LEA.HI.X.SX32 R3, R3, UR13, 0x1, P5 ;  /* 0x0000000d03037c11 */ /* 0x000fe4000a8f0eff */
[-C--:B------:R-:W-:Y:S01]  /*cfc0*/  LEA R144, P5, R132, R2.reuse, 0x1 ;  /* 0x0000000284907211 */ /* 0x080fe200078a08ff */
[----:B------:R-:W-:Y:S01]  /*cfd0*/  VIADD R5, R4, UR4 ;  /* 0x0000000404057c36 */ /* 0x000fe20008000000 */
[-C--:B------:R-:W-:Y:S02]  /*cfe0*/  LEA R146, P6, R133, R2.reuse, 0x1 ;  /* 0x0000000285927211 */ /* 0x080fe400078c08ff */
[-C--:B------:R-:W-:Y:S01]  /*cff0*/  LEA.HI.X.SX32 R145, R132, R3.reuse, 0x1, P5 ;  /* 0x0000000384917211 */ /* 0x080fe200028f0eff */
[----:B------:R-:W-:Y:S01]  /*d000*/  VIADD R132, R5, UR4 ;  /* 0x0000000405847c36 */ /* 0x000fe20008000000 */
[----:B------:R-:W-:Y:S02]  /*d010*/  LEA.HI.X.SX32 R147, R133, R3, 0x1, P6 ;  /* 0x0000000385937211 */ /* 0x000fe400030f0eff */
[-C--:B------:R-:W-:Y:S01]  /*d020*/  LEA R148, P5, R134, R2.reuse, 0x1 ;  /* 0x0000000286947211 */ /* 0x080fe200078a08ff */
[----:B------:R-:W-:Y:S01]  /*d030*/  VIADD R133, R132, UR4 ;  /* 0x0000000484857c36 */ /* 0x000fe20008000000 */
[----:B------:R-:W-:-:S02]  /*d040*/  LEA R154, P2, R137, R2, 0x1 ;  /* 0x00000002899a7211 */ /* 0x000fc400078408ff */
[-C--:B------:R-:W-:Y:S02]  /*d050*/  LEA R150, P6, R135, R2.reuse, 0x1 ;  /* 0x0000000287967211 */ /* 0x080fe400078c08ff */
[-C--:B------:R-:W-:Y:S01]  /*d060*/  LEA.HI.X.SX32 R149, R134, R3.reuse, 0x1, P5 ;  /* 0x0000000386957211 */ /* 0x080fe200028f0eff */
[----:B------:R-:W-:Y:S01]  /*d070*/  VIADD R134, R133, UR4 ;  /* 0x0000000485867c36 */ /* 0x000fe20008000000 */
[-C--:B------:R-:W-:Y:S02]  /*d080*/  LEA R152, P5, R136, R2.reuse, 0x1 ;  /* 0x0000000288987211 */ /* 0x080fe400078a08ff */
[-C--:B------:R-:W-:Y:S02]  /*d090*/  LEA.HI.X.SX32 R155, R137, R3.reuse, 0x1, P2 ;  /* 0x00000003899b7211 */ /* 0x080fe400010f0eff */
[----:B------:R-:W-:Y:S01]  /*d0a0*/  LEA.HI.X.SX32 R151, R135, R3, 0x1, P6 ;  /* 0x0000000387977211 */ /* 0x000fe200030f0eff */
[----:B------:R-:W-:Y:S01]  /*d0b0*/  VIADD R135, R134, UR4 ;  /* 0x0000000486877c36 */ /* 0x000fe20008000000 */
[----:B------:R-:W-:-:S02]  /*d0c0*/  LEA R158, P2, R4, R2, 0x1 ;  /* 0x00000002049e7211 */ /* 0x000fc400078408ff */
[-C--:B------:R-:W-:Y:S02]  /*d0d0*/  LEA R156, P6, R138, R2.reuse, 0x1 ;  /* 0x000000028a9c7211 */ /* 0x080fe400078c08ff */
[-C--:B------:R-:W-:Y:S02]  /*d0e0*/  LEA.HI.X.SX32 R153, R136, R3.reuse, 0x1, P5 ;  /* 0x0000000388997211 */ /* 0x080fe400028f0eff */
[-C--:B------:R-:W-:Y:S02]  /*d0f0*/  LEA R160, P5, R5, R2.reuse, 0x1 ;  /* 0x0000000205a07211 */ /* 0x080fe400078a08ff */
[-C--:B------:R-:W-:Y:S01]  /*d100*/  LEA.HI.X.SX32 R159, R4, R3.reuse, 0x1, P2 ;  /* 0x00000003049f7211 */ /* 0x080fe200010f0eff */
[----:B------:R-:W-:Y:S01]  /*d110*/  VIADD R4, R135, UR4 ;  /* 0x0000000487047c36 */ /* 0x000fe20008000000 */
[----:B------:R-:W-:Y:S02]  /*d120*/  LEA.HI.X.SX32 R157, R138, R3, 0x1, P6 ;  /* 0x000000038a9d7211 */ /* 0x000fe400030f0eff */
[----:B------:R-:W-:-:S02]  /*d130*/  LEA R162, P6, R132, R2, 0x1 ;  /* 0x0000000284a27211 */ /* 0x000fc400078c08ff */
[-C--:B------:R-:W-:Y:S01]  /*d140*/  LEA.HI.X.SX32 R161, R5, R3.reuse, 0x1, P5 ;  /* 0x0000000305a17211 */ /* 0x080fe200028f0eff */
[----:B------:R-:W-:Y:S01]  /*d150*/  VIADD R5, R4, UR4 ;  /* 0x0000000404057c36 */ /* 0x000fe20008000000 */
[-C--:B------:R-:W-:Y:S02]  /*d160*/  LEA R164, P2, R133, R2.reuse, 0x1 ;  /* 0x0000000285a47211 */ /* 0x080fe400078408ff */
[-C--:B------:R-:W-:Y:S02]  /*d170*/  LEA.HI.X.SX32 R163, R132, R3.reuse, 0x1, P6 ;  /* 0x0000000384a37211 */ /* 0x080fe400030f0eff */
[-C--:B------:R-:W-:Y:S02]  /*d180*/  LEA R142, P6, R135, R2.reuse, 0x1 ;  /* 0x00000002878e7211 */ /* 0x080fe400078c08ff */
[----:B------:R-:W-:Y:S02]  /*d190*/  LEA R140, P5, R134, R2, 0x1 ;  /* 0x00000002868c7211 */ /* 0x000fe400078a08ff */
[-C--:B------:R-:W-:Y:S01]  /*d1a0*/  LEA.HI.X.SX32 R165, R133, R3.reuse, 0x1, P2 ;  /* 0x0000000385a57211 */ /* 0x080fe200010f0eff */
[----:B------:R-:W-:Y:S01]  /*d1b0*/  VIADD R133, R5, UR4 ;  /* 0x0000000405857c36 */ /* 0x000fe20008000000 */
[----:B------:R-:W-:-:S02]  /*d1c0*/  LEA.HI.X.SX32 R143, R135, R3, 0x1, P6 ;  /* 0x00000003878f7211 */ /* 0x000fc400030f0eff */
[-C--:B------:R-:W-:Y:S01]  /*d1d0*/  LEA.HI.X.SX32 R141, R134, R3.reuse, 0x1, P5 ;  /* 0x00000003868d7211 */ /* 0x080fe200028f0eff */
[----:B------:R-:W-:Y:S01]  /*d1e0*/  VIADD R166, R133, UR4 ;  /* 0x0000000485a67c36 */ /* 0x000fe20008000000 */
[CC--:B------:R-:W-:Y:S02]  /*d1f0*/  LEA R136, P6, R5.reuse, R2.reuse, 0x1 ;  /* 0x0000000205887211 */ /* 0x0c0fe400078c08ff */
[----:B------:R-:W-:Y:S01]  /*d200*/  LEA R138, P5, R4, R2, 0x1 ;  /* 0x00000002048a7211 */ /* 0x000fe200078a08ff */
[----:B------:R-:W-:Y:S01]  /*d210*/  VIADD R167, R166, UR4 ;  /* 0x00000004a6a77c36 */ /* 0x000fe20008000000 */
[----:B------:R-:W-:Y:S02]  /*d220*/  ISETP.LT.AND P2, PT, R0, UR15, !P0 ;  /* 0x0000000f00007c0c */ /* 0x000fe4000c741270 */
[-C--:B------:R-:W-:Y:S02]  /*d230*/  LEA.HI.X.SX32 R137, R5, R3.reuse, 0x1, P6 ;  /* 0x0000000305897211 */ /* 0x080fe400030f0eff */
[----:B------:R-:W-:-:S02]  /*d240*/  LEA.HI.X.SX32 R139, R4, R3, 0x1, P5 ;  /* 0x00000003048b7211 */ /* 0x000fc400028f0eff */
[CC--:B------:R-:W-:Y:S02]  /*d250*/  LEA R134, P6, R133.reuse, R2.reuse, 0x1 ;  /* 0x0000000285867211 */ /* 0x0c0fe400078c08ff */
[CC--:B------:R-:W-:Y:S02]  /*d260*/  LEA R132, P5, R166.reuse, R2.reuse, 0x1 ;  /* 0x00000002a6847211 */ /* 0x0c0fe400078a08ff */
[-C--:B------:R-:W-:Y:S02]  /*d270*/  LEA.HI.X.SX32 R135, R133, R3.reuse, 0x1, P6 ;  /* 0x0000000385877211 */ /* 0x080fe400030f0eff */
[----:B------:R-:W-:Y:S01]  /*d280*/  LEA.HI.X.SX32 R133, R166, R3, 0x1, P5 ;  /* 0x00000003a6857211 */ /* 0x000fe200028f0eff */
[----:B------:R-:W-:Y:S01]  /*d290*/  VIADD R166, R0, 0x6 ;  /* 0x0000000600a67836 */ /* 0x000fe20000000000 */
[----:B------:R3:W-:Y:S01]  /*d2a0*/  @P2 STG.E.U16 desc[UR22][R144.64], R168 ;  /* 0x000000a890002986 */ /* 0x0007e2000c101516 */
[----:B------:R-:W-:Y:S02]  /*d2b0*/  ISETP.LT.AND P5, PT, R170, UR15, !P0 ;  /* 0x0000000faa007c0c */ /* 0x000fe4000c7a1270 */
[----:B------:R-:W-:-:S02]  /*d2c0*/  LEA R4, P6, R167, R2, 0x1 ;  /* 0x00000002a7047211 */ /* 0x000fc400078c08ff */
[----:B------:R-:W-:Y:S02]  /*d2d0*/  ISETP.LT.AND P2, PT, R166, UR15, !P0 ;  /* 0x0000000fa6007c0c */ /* 0x000fe4000c741270 */
[----:B------:R-:W-:Y:S01]  /*d2e0*/  PRMT R166, R6, 0x7610, R166 ;  /* 0x0000761006a67816 */ /* 0x000fe200000000a6 */
[----:B------:R-:W-:Y:S01]  /*d2f0*/  VIADD R6, R0, 0x9 ;  /* 0x0000000900067836 */ /* 0x000fe20000000000 */
[C---:B------:R-:W-:Y:S01]  /*d300*/  LEA.HI.X.SX32 R5, R167.reuse, R3, 0x1, P6 ;  /* 0x00000003a7057211 */ /* 0x040fe200030f0eff */
[----:B------:R-:W-:Y:S01]  /*d310*/  VIADD R167, R167, UR4 ;  /* 0x00000004a7a77c36 */ /* 0x000fe20008000000 */
[----:B------:R-:W-:Y:S02]  /*d320*/  ISETP.LT.AND P6, PT, R169, UR15, !P0 ;  /* 0x0000000fa9007c0c */ /* 0x000fe4000c7c1270 */
[----:B---3--:R-:W-:-:S05]  /*d330*/  PRMT R145, R168, 0x7632, R145 ;  /* 0x00007632a8917816 */ /* 0x008fca0000000091 */
[----:B------:R-:W-:Y:S01]  /*d340*/  @P3 STG.E.U16 desc[UR22][R146.64], R145 ;  /* 0x0000009192003986 */ /* 0x000fe2000c101516 */
[----:B------:R-:W-:Y:S01]  /*d350*/  ISETP.LT.AND P3, PT, R7, UR15, !P0 ;  /* 0x0000000f07007c0c */ /* 0x000fe2000c761270 */
[----:B------:R-:W-:Y:S02]  /*d360*/  VIADD R7, R0, 0x8 ;  /* 0x0000000800077836 */ /* 0x000fe40000000000 */
[----:B------:R-:W-:Y:S03]  /*d370*/  @P1 STG.E.U16 desc[UR22][R148.64], R166 ;  /* 0x000000a694001986 */ /* 0x000fe6000c101516 */
[----:B------:R-:W-:Y:S01]  /*d380*/  ISETP.LT.AND P1, PT, R7, UR15, !P0 ;  /* 0x0000000f07007c0c */ /* 0x000fe2000c721270 */
[----:B------:R3:W-:Y:S01]  /*d390*/  @P4 STG.E.U16 desc[UR22][R150.64], R9 ;  /* 0x0000000996004986 */ /* 0x0007e2000c101516 */
[----:B------:R-:W-:Y:S01]  /*d3a0*/  ISETP.LT.AND P4, PT, R6, UR15, !P0 ;  /* 0x0000000f06007c0c */ /* 0x000fe2000c781270 */
[----:B------:R-:W-:Y:S01]  /*d3b0*/  VIADD R6, R0, 0xa ;  /* 0x0000000a00067836 */ /* 0x000fe20000000000 */
[----:B------:R-:W-:Y:S01]  /*d3c0*/  PRMT R7, R8, 0x7632, R7 ;  /* 0x0000763208077816 */ /* 0x000fe20000000007 */
[----:B------:R0:W-:Y:S03]  /*d3d0*/  @P5 STG.E.U16 desc[UR22][R152.64], R8 ;  /* 0x0000000898005986 */ /* 0x0001e6000c101516 */
[----:B------:R-:W-:Y:S01]  /*d3e0*/  ISETP.LT.AND P5, PT, R6, UR15, !P0 ;  /* 0x0000000f06007c0c */ /* 0x000fe2000c7a1270 */
[----:B------:R-:W-:Y:S01]  /*d3f0*/  VIADD R6, R0, 0xb ;  /* 0x0000000b00067836 */ /* 0x000fe20000000000 */
[----:B------:R1:W-:Y:S01]  /*d400*/  @P6 STG.E.U16 desc[UR22][R154.64], R7 ;  /* 0x000000079a006986 */ /* 0x0003e2000c101516 */
[----:B---3--:R-:W-:-:S03]  /*d410*/  PRMT R9, R16, 0x7632, R9 ;  /* 0x0000763210097816 */ /* 0x008fc60000000009 */
[----:B------:R3:W-:Y:S01]  /*d420*/  @P2 STG.E.U16 desc[UR22][R156.64], R10 ;  /* 0x0000000a9c002986 */ /* 0x0007e2000c101516 */
[----:B------:R-:W-:Y:S01]  /*d430*/  ISETP.LT.AND P6, PT, R6, UR15, !P0 ;  /* 0x0000000f06007c0c */ /* 0x000fe2000c7c1270 */
[----:B------:R-:W-:Y:S01]  /*d440*/  VIADD R6, R0, 0xc ;  /* 0x0000000c00067836 */ /* 0x000fe20000000000 */
[----:B0-----:R-:W-:-:S04]  /*d450*/  PRMT R8, R10, 0x7632, R8 ;  /* 0x000076320a087816 */ /* 0x001fc80000000008 */
[----:B------:R-:W-:Y:S01]  /*d460*/  ISETP.LT.AND P2, PT, R6, UR15, !P0 ;  /* 0x0000000f06007c0c */ /* 0x000fe2000c741270 */
[----:B------:R-:W-:Y:S01]  /*d470*/  VIADD R6, R0, 0xd ;  /* 0x0000000d00067836 */ /* 0x000fe20000000000 */
[----:B------:R0:W-:Y:S01]  /*d480*/  @P3 STG.E.U16 desc[UR22][R158.64], R8 ;  /* 0x000000089e003986 */ /* 0x0001e2000c101516 */
[----:B-1----:R-:W-:Y:S01]  /*d490*/  PRMT R7, R12, 0x7632, R7 ;  /* 0x000076320c077816 */ /* 0x002fe20000000007 */
[----:B---3--:R-:W-:Y:S02]  /*d4a0*/  VIADD R10, R167, UR4 ;  /* 0x00000004a70a7c36 */ /* 0x008fe40008000000 */
[----:B------:R-:W-:Y:S01]  /*d4b0*/  ISETP.LT.AND P3, PT, R6, UR15, !P0 ;  /* 0x0000000f06007c0c */ /* 0x000fe2000c761270 */
[----:B------:R-:W-:Y:S01]  /*d4c0*/  VIADD R6, R0, 0xe ;  /* 0x0000000e00067836 */ /* 0x000fe20000000000 */
[----:B------:R1:W-:Y:S04]  /*d4d0*/  @P1 STG.E.U16 desc[UR22][R160.64], R12 ;  /* 0x0000000ca0001986 */ /* 0x0003e8000c101516 */
[----:B------:R-:W-:Y:S01]  /*d4e0*/  ISETP.LT.AND P1, PT, R6, UR15, !P0 ;  /* 0x0000000f06007c0c */ /* 0x000fe2000c721270 */
[----:B------:R-:W-:Y:S01]  /*d4f0*/  VIADD R6, R0, 0xf ;  /* 0x0000000f00067836 */ /* 0x000fe20000000000 */
[----:B------:R3:W-:Y:S01]  /*d500*/  @P4 STG.E.U16 desc[UR22][R162.64], R7 ;  /* 0x00000007a2004986 */ /* 0x0007e2000c101516 */
[----:B0-----:R-:W-:-:S03]  /*d510*/  PRMT R8, R14, 0x7632, R8 ;  /* 0x000076320e087816 */ /* 0x001fc60000000008 */
[----:B------:R-:W-:Y:S01]  /*d520*/  ISETP.LT.AND P4, PT, R6, UR15, !P0 ;  /* 0x0000000f06007c0c */ /* 0x000fe2000c781270 */
[C---:B------:R-:W-:Y:S01]  /*d530*/  VIADD R6, R0.reuse, 0x10 ;  /* 0x0000001000067836 */ /* 0x040fe20000000000 */
[----:B------:R-:W-:Y:S01]  /*d540*/  @P5 STG.E.U16 desc[UR22][R164.64], R14 ;  /* 0x0000000ea4005986 */ /* 0x000fe2000c101516 */
[----:B-1----:R-:W-:-:S03]  /*d550*/  VIADD R12, R0, 0x1c ;  /* 0x0000001c000c7836 */ /* 0x002fc60000000000 */
[----:B------:R-:W-:Y:S01]  /*d560*/  ISETP.LT.AND P5, PT, R6, UR15, !P0 ;  /* 0x0000000f06007c0c */ /* 0x000fe2000c7a1270 */
[C---:B------:R-:W-:Y:S01]  /*d570*/  VIADD R6, R0.reuse, 0x11 ;  /* 0x0000001100067836 */ /* 0x040fe20000000000 */
[----:B------:R0:W-:Y:S01]  /*d580*/  @P6 STG.E.U16 desc[UR22][R140.64], R8 ;  /* 0x000000088c006986 */ /* 0x0001e2000c101516 */
[----:B---3--:R-:W-:-:S03]  /*d590*/  VIADD R7, R0, 0x13 ;  /* 0x0000001300077836 */ /* 0x008fc60000000000 */
[----:B------:R-:W-:Y:S01]  /*d5a0*/  ISETP.LT.AND P6, PT, R6, UR15, !P0 ;  /* 0x0000000f06007c0c */ /* 0x000fe2000c7c1270 */
[----:B------:R-:W-:Y:S01]  /*d5b0*/  VIADD R6, R0, 0x12 ;  /* 0x0000001200067836 */ /* 0x000fe20000000000 */
[----:B------:R-:W-:Y:S04]  /*d5c0*/  @P2 STG.E.U16 desc[UR22][R142.64], R16 ;  /* 0x000000108e002986 */ /* 0x000fe8000c101516 */
[----:B--2---:R-:W-:Y:S01]  /*d5d0*/  ISETP.LT.AND P2, PT, R6, UR5, !P0 ;  /* 0x0000000506007c0c */ /* 0x004fe2000c741270 */
[----:B------:R-:W1:Y:S01]  /*d5e0*/  LDCU UR5, c[0x0][0x39c] ;  /* 0x00007380ff0577ac */ /* 0x000e620008000800 */
[----:B------:R-:W-:Y:S01]  /*d5f0*/  VIADD R6, R0, 0x14 ;  /* 0x0000001400067836 */ /* 0x000fe20000000000 */
[----:B------:R2:W-:Y:S01]  /*d600*/  @P3 STG.E.U16 desc[UR22][R138.64], R9 ;  /* 0x000000098a003986 */ /* 0x0005e2000c101516 */
[----:B------:R-:W-:Y:S01]  /*d610*/  ISETP.LT.AND P3, PT, R7, UR6, !P0 ;  /* 0x0000000607007c0c */ /* 0x000fe2000c761270 */
[----:B------:R-:W3:Y:S01]  /*d620*/  LDCU UR6, c[0x0][0x39c] ;  /* 0x00007380ff0677ac */ /* 0x000ee20008000800 */
[----:B------:R-:W-:Y:S01]  /*d630*/  PRMT R7, R18, 0x7632, R7 ;  /* 0x0000763212077816 */ /* 0x000fe20000000007 */
[----:B------:R-:W-:Y:S01]  /*d640*/  @P1 STG.E.U16 desc[UR22][R136.64], R18 ;  /* 0x0000001288001986 */ /* 0x000fe2000c101516 */
[----:B------:R-:W-:Y:S01]  /*d650*/  ISETP.LT.AND P1, PT, R6, UR7, !P0 ;  /* 0x0000000706007c0c */ /* 0x000fe2000c721270 */
[C---:B------:R-:W-:Y:S01]  /*d660*/  VIADD R6, R0.reuse, 0x15 ;  /* 0x0000001500067836 */ /* 0x040fe20000000000 */
[----:B------:R-:W3:Y:S01]  /*d670*/  LDCU UR7, c[0x0][0x39c] ;  /* 0x00007380ff0777ac */ /* 0x000ee20008000800 */
[----:B0-----:R-:W-:Y:S01]  /*d680*/  VIADD R8, R0, 0x16 ;  /* 0x0000001600087836 */ /* 0x001fe20000000000 */
[----:B------:R0:W-:Y:S02]  /*d690*/  @P4 STG.E.U16 desc[UR22][R134.64], R7 ;  /* 0x0000000786004986 */ /* 0x0001e4000c101516 */
[----:B-----5:R-:W-:-:S02]  /*d6a0*/  ISETP.LT.AND P4, PT, R6, UR9, !P0 ;  /* 0x0000000906007c0c */ /* 0x020fc4000c781270 */
[----:B--2---:R-:W-:Y:S01]  /*d6b0*/  PRMT R9, R20, 0x7632, R9 ;  /* 0x0000763214097816 */ /* 0x004fe20000000009 */
[----:B------:R-:W-:Y:S01]  /*d6c0*/  @P5 STG.E.U16 desc[UR22][R132.64], R20 ;  /* 0x0000001484005986 */ /* 0x000fe2000c101516 */
[----:B------:R-:W-:-:S03]  /*d6d0*/  LEA R6, P5, R167, R2, 0x1 ;  /* 0x00000002a7067211 */ /* 0x000fc600078a08ff */
[----:B------:R2:W-:Y:S01]  /*d6e0*/  @P6 STG.E.U16 desc[UR22][R4.64], R9 ;  /* 0x0000000904006986 */ /* 0x0005e2000c101516 */
[----:B-1----:R-:W-:Y:S01]  /*d6f0*/  ISETP.LT.AND P6, PT, R8, UR5, !P0 ;  /* 0x0000000508007c0c */ /* 0x002fe2000c7c1270 */
[----:B------:R-:W1:Y:S01]  /*d700*/  LDCU UR5, c[0x0][0x39c] ;  /* 0x00007380ff0577ac */ /* 0x000e620008000800 */
[----:B0-----:R-:W-:Y:S02]  /*d710*/  LEA.HI.X.SX32 R7, R167, R3, 0x1, P5 ;  /* 0x00000003a7077211 */ /* 0x001fe400028f0eff */
[----:B------:R-:W-:-:S03]  /*d720*/  LEA R8, P5, R10, R2, 0x1 ;  /* 0x000000020a087211 */ /* 0x000fc600078a08ff */
[----:B------:R0:W-:Y:S01]  /*d730*/  @P2 STG.E.U16 desc[UR22][R6.64], R22 ;  /* 0x0000001606002986 */ /* 0x0001e2000c101516 */
[----:B--2---:R-:W-:Y:S01]  /*d740*/  VIADD R4, R0, 0x17 ;  /* 0x0000001700047836 */ /* 0x004fe20000000000 */
[C---:B------:R-:W-:Y:S01]  /*d750*/  LEA.HI.X.SX32 R9, R10.reuse, R3, 0x1, P5 ;  /* 0x000000030a097211 */ /* 0x040fe200028f0eff */
[----:B------:R-:W-:Y:S01]  /*d760*/  VIADD R10, R10, UR4 ;  /* 0x000000040a0a7c36 */ /* 0x000fe20008000000 */
[----:B------:R-:W-:Y:S02]  /*d770*/  PRMT R5, R22, 0x7632, R5 ;  /* 0x0000763216057816 */ /* 0x000fe40000000005 */
[----:B---3--:R-:W-:Y:S01]  /*d780*/  ISETP.LT.AND P2, PT, R4, UR6, !P0 ;  /* 0x0000000604007c0c */ /* 0x008fe2000c741270 */
[----:B------:R-:W2:Y:S01]  /*d790*/  LDCU UR6, c[0x0][0x39c] ;  /* 0x00007380ff0677ac */ /* 0x000ea20008000800 */
[C---:B------:R-:W-:Y:S01]  /*d7a0*/  VIADD R11, R10.reuse, UR4 ;  /* 0x000000040a0b7c36 */ /* 0x040fe20008000000 */
[----:B------:R3:W-:Y:S01]  /*d7b0*/  @P3 STG.E.U16 desc[UR22][R8.64], R5 ;  /* 0x0000000508003986 */ /* 0x0007e2000c101516 */
[----:B------:R-:W-:Y:S01]  /*d7c0*/  LEA R4, P3, R10, R2, 0x1 ;  /* 0x000000020a047211 */ /* 0x000fe200078608ff */
[----:B0-----:R-:W-:-:S02]  /*d7d0*/  VIADD R6, R0, 0x18 ;  /* 0x0000001800067836 */ /* 0x001fc40000000000 */
[----:B------:R-:W-:Y:S01]  /*d7e0*/  VIADD R7, R0, 0x19 ;  /* 0x0000001900077836 */ /* 0x000fe20000000000 */
[-C--:B---3--:R-:W-:Y:S01]  /*d7f0*/  LEA.HI.X.SX32 R5, R10, R3.reuse, 0x1, P3 ;  /* 0x000000030a057211 */ /* 0x088fe200018f0eff */
[----:B------:R-:W-:Y:S01]  /*d800*/  VIADD R8, R0, 0x1a ;  /* 0x0000001a00087836 */ /* 0x000fe20000000000 */
[----:B-1----:R-:W-:Y:S01]  /*d810*/  ISETP.LT.AND P3, PT, R6, UR5, !P0 ;  /* 0x0000000506007c0c */ /* 0x002fe2000c761270 */
[----:B------:R-:W0:Y:S01]  /*d820*/  LDCU UR5, c[0x0][0x39c] ;  /* 0x00007380ff0577ac */ /* 0x000e220008000800 */
[----:B------:R-:W-:Y:S01]  /*d830*/  LEA R6, P5, R11, R2, 0x1 ;  /* 0x000000020b067211 */ /* 0x000fe200078a08ff */
[----:B------:R1:W-:Y:S01]  /*d840*/  @P1 STG.E.U16 desc[UR22][R4.64], R24 ;  /* 0x0000001804001986 */ /* 0x0003e2000c101516 */
[----:B------:R-:W-:Y:S01]  /*d850*/  ISETP.LT.AND P1, PT, R7, UR7, !P0 ;  /* 0x0000000707007c0c */ /* 0x000fe2000c721270 */
[----:B------:R-:W3:Y:S01]  /*d860*/  LDCU UR7, c[0x0][0x39c] ;  /* 0x00007380ff0777ac */ /* 0x000ee20008000800 */
[C---:B------:R-:W-:Y:S01]  /*d870*/  LEA.HI.X.SX32 R7, R11.reuse, R3, 0x1, P5 ;  /* 0x000000030b077211 */ /* 0x040fe200028f0eff */
[----:B------:R-:W-:Y:S01]  /*d880*/  VIADD R11, R11, UR4 ;  /* 0x000000040b0b7c36 */ /* 0x000fe20008000000 */
[----:B--2---:R-:W-:Y:S01]  /*d890*/  ISETP.LT.AND P5, PT, R8, UR6, !P0 ;  /* 0x0000000608007c0c */ /* 0x004fe2000c7a1270 */
[----:B------:R-:W2:Y:S02]  /*d8a0*/  LDCU UR6, c[0x0][0x39c] ;  /* 0x00007380ff0677ac */ /* 0x000ea40008000800 */
[----:B------:R-:W-:Y:S01]  /*d8b0*/  VIADD R10, R11, UR4 ;  /* 0x000000040b0a7c36 */ /* 0x000fe20008000000 */
[----:B-1----:R-:W-:-:S05]  /*d8c0*/  PRMT R5, R24, 0x7632, R5 ;  /* 0x0000763218057816 */ /* 0x002fca0000000005 */
[----:B------:R1:W-:Y:S01]  /*d8d0*/  @P4 STG.E.U16 desc[UR22][R6.64], R5 ;  /* 0x0000000506004986 */ /* 0x0003e2000c101516 */
[----:B------:R-:W-:-:S04]  /*d8e0*/  LEA R8, P4, R11, R2, 0x1 ;  /* 0x000000020b087211 */ /* 0x000fc800078808ff */
[----:B------:R-:W-:Y:S01]  /*d8f0*/  LEA.HI.X.SX32 R9, R11, R3, 0x1, P4 ;  /* 0x000000030b097211 */ /* 0x000fe200020f0eff */
[----:B------:R-:W-:Y:S01]  /*d900*/  VIADD R11, R0, 0x1b ;  /* 0x0000001b000b7836 */ /* 0x000fe20000000000 */
[----:B------:R-:W-:-:S03]  /*d910*/  LEA R4, P4, R10, R2, 0x1 ;  /* 0x000000020a047211 */ /* 0x000fc600078808ff */
[----:B------:R5:W-:Y:S01]  /*d920*/  @P6 STG.E.U16 desc[UR22][R8.64], R26 ;  /* 0x0000001a08006986 */ /* 0x000be2000c101516 */
[----:B-1----:R-:W-:Y:S02]  /*d930*/  PRMT R7, R26, 0x7632, R7 ;  /* 0x000076321a077816 */ /* 0x002fe40000000007 */
[C---:B------:R-:W-:Y:S01]  /*d940*/  LEA.HI.X.SX32 R5, R10.reuse, R3, 0x1, P4 ;  /* 0x000000030a057211 */ /* 0x040fe200020f0eff */
[----:B------:R-:W-:Y:S01]  /*d950*/  VIADD R10, R10, UR4 ;  /* 0x000000040a0a7c36 */ /* 0x000fe20008000000 */
[----:B0-----:R-:W-:Y:S01]  /*d960*/  ISETP.LT.AND P4, PT, R11, UR5, !P0 ;  /* 0x000000050b007c0c */ /* 0x001fe2000c781270 */
[----:B------:R-:W0:Y:S02]  /*d970*/  LDCU UR5, c[0x0][0x39c] ;  /* 0x00007380ff0577ac */ /* 0x000e240008000800 */
[----:B------:R1:W-:Y:S01]  /*d980*/  @P2 STG.E.U16 desc[UR22][R4.64], R7 ;  /* 0x0000000704002986 */ /* 0x0003e2000c101516 */
[C---:B------:R-:W-:Y:S01]  /*d990*/  LEA R6, P2, R10.reuse, R2, 0x1 ;  /* 0x000000020a067211 */ /* 0x040fe200078408ff */
[----:B------:R-:W-:-:S02]  /*d9a0*/  VIADD R11, R10, UR4 ;  /* 0x000000040a0b7c36 */ /* 0x000fc40008000000 */
[----:B-----5:R-:W-:-:S03]  /*d9b0*/  VIADD R9, R0, 0x1d ;  /* 0x0000001d00097836 */ /* 0x020fc60000000000 */
[----:B------:R-:W-:Y:S02]  /*d9c0*/  LEA R8, P6, R11, R2, 0x1 ;  /* 0x000000020b087211 */ /* 0x000fe400078c08ff */
[-C--:B-1----:R-:W-:Y:S01]  /*d9d0*/  LEA.HI.X.SX32 R7, R10, R3.reuse, 0x1, P2 ;  /* 0x000000030a077211 */ /* 0x082fe200010f0eff */
[----:B------:R-:W-:Y:S01]  /*d9e0*/  VIADD R5, R0, 0x1e ;  /* 0x0000001e00057836 */ /* 0x000fe20000000000 */
[----:B--2---:R-:W-:Y:S01]  /*d9f0*/  ISETP.LT.AND P2, PT, R12, UR6, !P0 ;  /* 0x000000060c007c0c */ /* 0x004fe2000c741270 */
[----:B------:R-:W1:Y:S01]  /*da00*/  LDCU UR6, c[0x0][0x39c] ;  /* 0x00007380ff0677ac */ /* 0x000e620008000800 */
[----:B------:R-:W-:Y:S01]  /*da10*/  VIADD R12, R0, 0x20 ;  /* 0x00000020000c7836 */ /* 0x000fe20000000000 */
[----:B------:R2:W-:Y:S01]  /*da20*/  @P3 STG.E.U16 desc[UR22][R6.64], R28 ;  /* 0x0000001c06003986 */ /* 0x0005e2000c101516 */
[----:B---3--:R-:W-:Y:S01]  /*da30*/  ISETP.LT.AND P3, PT, R9, UR7, !P0 ;  /* 0x0000000709007c0c */ /* 0x008fe2000c761270 */
[----:B------:R-:W3:Y:S01]  /*da40*/  LDCU UR7, c[0x0][0x39c] ;  /* 0x00007380ff0777ac */ /* 0x000ee20008000800 */
[C---:B------:R-:W-:Y:S01]  /*da50*/  LEA.HI.X.SX32 R9, R11.reuse, R3, 0x1, P6 ;  /* 0x000000030b097211 */ /* 0x040fe200030f0eff */
[----:B------:R-:W-:-:S04]  /*da60*/  VIADD R11, R11, UR4 ;  /* 0x000000040b0b7c36 */ /* 0x000fc80008000000 */
[C---:B------:R-:W-:Y:S01]  /*da70*/  VIADD R10, R11.reuse, UR4 ;  /* 0x000000040b0a7c36 */ /* 0x040fe20008000000 */
[----:B------:R-:W-:Y:S02]  /*da80*/  LEA R4, P6, R11, R2, 0x1 ;  /* 0x000000020b047211 */ /* 0x000fe400078c08ff */
[----:B--2---:R-:W-:-:S05]  /*da90*/  PRMT R7, R28, 0x7632, R7 ;  /* 0x000076321c077816 */ /* 0x004fca0000000007 */
[----:B------:R2:W-:Y:S01]  /*daa0*/  @P1 STG.E.U16 desc[UR22][R8.64], R7 ;  /* 0x0000000708001986 */ /* 0x0005e2000c101516 */
[----:B0-----:R-:W-:Y:S01]  /*dab0*/  ISETP.LT.AND P1, PT, R5, UR5, !P0 ;  /* 0x0000000505007c0c */ /* 0x001fe2000c721270 */
[----:B------:R-:W0:Y:S01]  /*dac0*/  LDCU UR5, c[0x0][0x39c] ;  /* 0x00007380ff0577ac */ /* 0x000e220008000800 */
[----:B------:R-:W-:Y:S01]  /*dad0*/  LEA.HI.X.SX32 R5, R11, R3, 0x1, P6 ;  /* 0x000000030b057211 */ /* 0x000fe200030f0eff */
[----:B------:R-:W-:Y:S01]  /*dae0*/  VIADD R11, R0, 0x1f ;  /* 0x0000001f000b7836 */ /* 0x000fe20000000000 */
[----:B------:R-:W-:-:S03]  /*daf0*/  LEA R6, P6, R10, R2, 0x1 ;  /* 0x000000020a067211 */ /* 0x000fc600078c08ff */
[----:B------:R5:W-:Y:S01]  /*db00*/  @P5 STG.E.U16 desc[UR22][R4.64], R30 ;  /* 0x0000001e04005986 */ /* 0x000be2000c101516 */
[----:B-1----:R-:W-:Y:S01]  /*db10*/  ISETP.LT.AND P5, PT, R11, UR6, !P0 ;  /* 0x000000060b007c0c */ /* 0x002fe2000c7a1270 */
[----:B------:R-:W1:Y:S01]  /*db20*/  LDCU UR6, c[0x0][0x39c] ;  /* 0x00007380ff0677ac */ /* 0x000e620008000800 */
[C---:B--2---:R-:W-:Y:S01]  /*db30*/  LEA.HI.X.SX32 R7, R10.reuse, R3, 0x1, P6 ;  /* 0x000000030a077211 */ /* 0x044fe200030f0eff */
[----:B------:R-:W-:-:S04]  /*db40*/  VIADD R10, R10, UR4 ;  /* 0x000000040a0a7c36 */ /* 0x000fc80008000000 */
[----:B------:R-:W-:Y:S01]  /*db50*/  VIADD R11, R10, UR4 ;  /* 0x000000040a0b7c36 */ /* 0x000fe20008000000 */
[----:B-----5:R-:W-:Y:S02]  /*db60*/  PRMT R5, R30, 0x7632, R5 ;  /* 0x000076321e057816 */ /* 0x020fe40000000005 */
[----:B0-----:R-:W-:Y:S01]  /*db70*/  ISETP.LT.AND P6, PT, R12, UR5, !P0 ;  /* 0x000000050c007c0c */ /* 0x001fe2000c7c1270 */
[----:B------:R-:W0:Y:S01]  /*db80*/  LDCU UR5, c[0x0][0x39c] ;  /* 0x00007380ff0577ac */ /* 0x000e220008000800 */
[----:B------:R-:W-:Y:S01]  /*db90*/  VIADD R12, R0, 0x26 ;  /* 0x00000026000c7836 */ /* 0x000fe20000000000 */
[----:B------:R2:W-:Y:S01]  /*dba0*/  @P4 STG.E.U16 desc[UR22][R6.64], R5 ;  /* 0x0000000506004986 */ /* 0x0005e2000c101516 */
[----:B------:R-:W-:-:S04]  /*dbb0*/  LEA R8, P4, R10, R2, 0x1 ;  /* 0x000000020a087211 */ /* 0x000fc800078808ff */
[----:B------:R-:W-:Y:S02]  /*dbc0*/  LEA.HI.X.SX32 R9, R10, R3, 0x1, P4 ;  /* 0x000000030a097211 */ /* 0x000fe400020f0eff */
[----:B------:R-:W-:-:S03]  /*dbd0*/  LEA R4, P4, R11, R2, 0x1 ;  /* 0x000000020b047211 */ /* 0x000fc600078808ff */
[----:B------:R5:W-:Y:S01]  /*dbe0*/  @P2 STG.E.U16 desc[UR22][R8.64], R32 ;  /* 0x0000002008002986 */ /* 0x000be2000c101516 */
[----:B--2---:R-:W-:Y:S01]  /*dbf0*/  VIADD R6, R0, 0x21 ;  /* 0x0000002100067836 */ /* 0x004fe20000000000 */
[C---:B------:R-:W-:Y:S01]  /*dc00*/  LEA.HI.X.SX32 R5, R11.reuse, R3, 0x1, P4 ;  /* 0x000000030b057211 */ /* 0x040fe200020f0eff */
[----:B------:R-:W-:Y:S01]  /*dc10*/  VIADD R11, R11, UR4 ;  /* 0x000000040b0b7c36 */ /* 0x000fe20008000000 */
[----:B------:R-:W-:Y:S02]  /*dc20*/  PRMT R7, R32, 0x7632, R7 ;  /* 0x0000763220077816 */ /* 0x000fe40000000007 */
[----:B-1----:R-:W-:Y:S01]  /*dc30*/  ISETP.LT.AND P2, PT, R6, UR6, !P0 ;  /* 0x0000000606007c0c */ /* 0x002fe2000c741270 */
[----:B------:R-:W1:Y:S01]  /*dc40*/  LDCU UR6, c[0x0][0x39c] ;  /* 0x00007380ff0677ac */ /* 0x000e620008000800 */
[C---:B------:R-:W-:Y:S01]  /*dc50*/  VIADD R10, R11.reuse, UR4 ;  /* 0x000000040b0a7c36 */ /* 0x040fe20008000000 */
[----:B------:R2:W-:Y:S01]  /*dc60*/  @P3 STG.E.U16 desc[UR22][R4.64], R7 ;  /* 0x0000000704003986 */ /* 0x0005e2000c101516 */
[----:B------:R-:W-:Y:S01]  /*dc70*/  LEA R6, P3, R11, R2, 0x1 ;  /* 0x000000020b067211 */ /* 0x000fe200078608ff */
[----:B-----5:R-:W-:-:S02]  /*dc80*/  VIADD R8, R0, 0x22 ;  /* 0x0000002200087836 */ /* 0x020fc40000000000 */
[C---:B------:R-:W-:Y:S01]  /*dc90*/  VIADD R9, R0.reuse, 0x23 ;  /* 0x0000002300097836 */ /* 0x040fe20000000000 */
[-C--:B--2---:R-:W-:Y:S01]  /*dca0*/  LEA.HI.X.SX32 R7, R11, R3.reuse, 0x1, P3 ;  /* 0x000000030b077211 */ /* 0x084fe200018f0eff */
[----:B------:R-:W-:Y:S01]  /*dcb0*/  VIADD R4, R0, 0x24 ;  /* 0x0000002400047836 */ /* 0x000fe20000000000 */
[----:B0-----:R-:W-:Y:S01]  /*dcc0*/  ISETP.LT.AND P3, PT, R8, UR5, !P0 ;  /* 0x0000000508007c0c */ /* 0x001fe2000c761270 */
[----:B------:R-:W0:Y:S01]  /*dcd0*/  LDCU UR5, c[0x0][0x39c] ;  /* 0x00007380ff0577ac */ /* 0x000e220008000800 */
[C---:B------:R-:W-:Y:S01]  /*dce0*/  LEA R8, P4, R10.reuse, R2, 0x1 ;  /* 0x000000020a087211 */ /* 0x040fe200078808ff */
[----:B------:R-:W-:Y:S01]  /*dcf0*/  @P1 STG.E.U16 desc[UR22][R6.64], R34 ;  /* 0x0000002206001986 */ /* 0x000fe2000c101516 */
[----:B---3--:R-:W-:Y:S01]  /*dd00*/  ISETP.LT.AND P1, PT, R9, UR7, !P0 ;  /* 0x0000000709007c0c */ /* 0x008fe2000c721270 */
[----:B------:R-:W2:Y:S01]  /*dd10*/  LDCU UR7, c[0x0][0x39c] ;  /* 0x00007380ff0777ac */ /* 0x000ea20008000800 */
[C---:B------:R-:W-:Y:S01]  /*dd20*/  LEA.HI.X.SX32 R9, R10.reuse, R3, 0x1, P4 ;  /* 0x000000030a097211 */ /* 0x040fe200020f0eff */
[----:B------:R-:W-:Y:S01]  /*dd30*/  VIADD R10, R10, UR4 ;  /* 0x000000040a0a7c36 */ /* 0x000fe20008000000 */
[----:B------:R-:W-:-:S02]  /*dd40*/  PRMT R5, R34, 0x7632, R5 ;  /* 0x0000763222057816 */ /* 0x000fc40000000005 */
[----:B-1----:R-:W-:Y:S01]  /*dd50*/  ISETP.LT.AND P4, PT, R4, UR6, !P0 ;  /* 0x0000000604007c0c */ /* 0x002fe2000c781270 */
[C---:B------:R-:W-:Y:S01]  /*dd60*/  VIADD R11, R10.reuse, UR4 ;  /* 0x000000040a0b7c36 */ /* 0x040fe20008000000 */
[----:B------:R-:W1:Y:S01]  /*dd70*/  LDCU UR6, c[0x0][0x39c] ;  /* 0x00007380ff0677ac */ /* 0x000e620008000800 */
[----:B------:R3:W-:Y:S01]  /*dd80*/  @P5 STG.E.U16 desc[UR22][R8.64], R5 ;  /* 0x0000000508005986 */ /* 0x0007e2000c101516 */
[----:B------:R-:W-:-:S04]  /*dd90*/  LEA R4, P5, R10, R2, 0x1 ;  /* 0x000000020a047211 */ /* 0x000fc800078a08ff */
[-C--:B---3--:R-:W-:Y:S01]  /*dda0*/  LEA.HI.X.SX32 R5, R10, R3.reuse, 0x1, P5 ;  /* 0x000000030a057211 */ /* 0x088fe200028f0eff */
[----:B------:R-:W-:Y:S01]  /*ddb0*/  VIADD R10, R0, 0x25 ;  /* 0x00000025000a7836 */ /* 0x000fe20000000000 */
[CC--:B------:R-:W-:Y:S02]  /*ddc0*/  LEA R6, P5, R11.reuse, R2.reuse, 0x1 ;  /* 0x000000020b067211 */ /* 0x0c0fe400078a08ff */
[----:B------:R-:W-:Y:S01]  /*ddd0*/  PRMT R9, R36, 0x7632, R9 ;  /* 0x0000763224097816 */ /* 0x000fe20000000009 */
[----:B------:R3:W-:Y:S01]  /*dde0*/  @P6 STG.E.U16 desc[UR22][R4.64], R36 ;  /* 0x0000002404006986 */ /* 0x0007e2000c101516 */
[C---:B------:R-:W-:Y:S01]  /*ddf0*/  LEA.HI.X.SX32 R7, R11.reuse, R3, 0x1, P5 ;  /* 0x000000030b077211 */ /* 0x040fe200028f0eff */
[----:B------:R-:W-:Y:S01]  /*de00*/  VIADD R11, R11, UR4 ;  /* 0x000000040b0b7c36 */ /* 0x000fe20008000000 */
[----:B0-----:R-:W-:Y:S01]  /*de10*/  ISETP.LT.AND P5, PT, R10, UR5, !P0 ;  /* 0x000000050a007c0c */ /* 0x001fe2000c7a1270 */
[----:B------:R-:W0:Y:S02]  /*de20*/  LDCU UR5, c[0x0][0x39c] ;  /* 0x00007380ff0577ac */ /* 0x000e240008000800 */
[----:B------:R5:W-:Y:S01]  /*de30*/  @P2 STG.E.U16 desc[UR22][R6.64], R9 ;  /* 0x0000000906002986 */ /* 0x000be2000c101516 */
[C---:B------:R-:W-:Y:S01]  /*de40*/  LEA R8, P2, R11.reuse, R2, 0x1 ;  /* 0x000000020b087211 */ /* 0x040fe200078408ff */
[----:B------:R-:W-:-:S02]  /*de50*/  VIADD R10, R11, UR4 ;  /* 0x000000040b0a7c36 */ /* 0x000fc40008000000 */
[----:B---3--:R-:W-:-:S03]  /*de60*/  VIADD R5, R0, 0x27 ;  /* 0x0000002700057836 */ /* 0x008fc60000000000 */
[----:B------:R-:W-:Y:S02]  /*de70*/  LEA R4, P6, R10, R2, 0x1 ;  /* 0x000000020a047211 */ /* 0x000fe400078c08ff */
[-C--:B-----5:R-:W-:Y:S01]  /*de80*/  LEA.HI.X.SX32 R9, R11, R3.reuse, 0x1, P2 ;  /* 0x000000030b097211 */ /* 0x0a0fe200010f0eff */
[----:B------:R-:W-:Y:S01]  /*de90*/  VIADD R7, R0, 0x28 ;  /* 0x0000002800077836 */ /* 0x000fe20000000000 */
[----:B-1----:R-:W-:Y:S01]  /*dea0*/  ISETP.LT.AND P2, PT, R12, UR6, !P0 ;  /* 0x000000060c007c0c */ /* 0x002fe2000c741270 */
[----:B------:R-:W1:Y:S01]  /*deb0*/  LDCU UR6, c[0x0][0x39c] ;  /* 0x00007380ff0677ac */ /* 0x000e620008000800 */
[----:B------:R-:W-:Y:S01]  /*dec0*/  VIADD R12, R0, 0x2a ;  /* 0x0000002a000c7836 */ /* 0x000fe20000000000 */
[----:B------:R3:W-:Y:S01]  /*ded0*/  @P3 STG.E.U16 desc[UR22][R8.64], R38 ;  /* 0x0000002608003986 */ /* 0x0007e2000c101516 */
[----:B--2---:R-:W-:Y:S01]  /*dee0*/  ISETP.LT.AND P3, PT, R5, UR7, !P0 ;  /* 0x0000000705007c0c */ /* 0x004fe2000c761270 */
[----:B------:R-:W2:Y:S01]  /*def0*/  LDCU UR7, c[0x0][0x39c] ;  /* 0x00007380ff0777ac */ /* 0x000ea20008000800 */
[C---:B------:R-:W-:Y:S01]  /*df00*/  LEA.HI.X.SX32 R5, R10.reuse, R3, 0x1, P6 ;  /* 0x000000030a057211 */ /* 0x040fe200030f0eff */
[----:B------:R-:W-:-:S04]  /*df10*/  VIADD R10, R10, UR4 ;  /* 0x000000040a0a7c36 */ /* 0x000fc80008000000 */
[C---:B------:R-:W-:Y:S01]  /*df20*/  VIADD R11, R10.reuse, UR4 ;  /* 0x000000040a0b7c36 */ /* 0x040fe20008000000 */
[----:B------:R-:W-:Y:S02]  /*df30*/  LEA R6, P6, R10, R2, 0x1 ;  /* 0x000000020a067211 */ /* 0x000fe400078c08ff */
[----:B---3--:R-:W-:-:S05]  /*df40*/  PRMT R9, R38, 0x7632, R9 ;  /* 0x0000763226097816 */ /* 0x008fca0000000009 */
[----:B------:R3:W-:Y:S01]  /*df50*/  @P1 STG.E.U16 desc[UR22][R4.64], R9 ;  /* 0x0000000904001986 */ /* 0x0007e2000c101516 */
[----:B0-----:R-:W-:Y:S01]  /*df60*/  ISETP.LT.AND P1, PT, R7, UR5, !P0 ;  /* 0x0000000507007c0c */ /* 0x001fe2000c721270 */
[----:B------:R-:W0:Y:S01]  /*df70*/  LDCU UR5, c[0x0][0x39c] ;  /* 0x00007380ff0577ac */ /* 0x000e220008000800 */
[----:B------:R-:W-:Y:S01]  /*df80*/  LEA.HI.X.SX32 R7, R10, R3, 0x1, P6 ;  /* 0x000000030a077211 */ /* 0x000fe200030f0eff */
[----:B------:R-:W-:Y:S01]  /*df90*/  VIADD R10, R0, 0x29 ;  /* 0x00000029000a7836 */ /* 0x000fe20000000000 */
[----:B------:R-:W-:-:S03]  /*dfa0*/  LEA R8, P6, R11, R2, 0x1 ;  /* 0x000000020b087211 */ /* 0x000fc600078c08ff */
[----:B------:R-:W-:Y:S01]  /*dfb0*/  @P4 STG.E.U16 desc[UR22][R6.64], R40 ;  /* 0x0000002806004986 */ /* 0x000fe2000c101516 */
[----:B-1----:R-:W-:Y:S01]  /*dfc0*/  ISETP.LT.AND P4, PT, R10, UR6, !P0 ;  /* 0x000000060a007c0c */ /* 0x002fe2000c781270 */
[----:B------:R-:W1:Y:S01]  /*dfd0*/  LDCU UR6, c[0x0][0x39c] ;  /* 0x00007380ff0677ac */ /* 0x000e620008000800 */
[C---:B---3--:R-:W-:Y:S01]  /*dfe0*/  LEA.HI.X.SX32 R9, R11.reuse, R3, 0x1, P6 ;  /* 0x000000030b097211 */ /* 0x048fe200030f0eff */
[----:B------:R-:W-:Y:S01]  /*dff0*/  VIADD R11, R11, UR4 ;  /* 0x000000040b0b7c36 */ /* 0x000fe20008000000 */
[----:B------:R-:W-:-:S03]  /*e000*/  PRMT R5, R40, 0x7632, R5 ;  /* 0x0000763228057816 */ /* 0x000fc60000000005 */
[C---:B------:R-:W-:Y:S02]  /*e010*/  VIADD R10, R11.reuse, UR4 ;  /* 0x000000040b0a7c36 */ /* 0x040fe40008000000 */
[----:B------:R3:W-:Y:S01]  /*e020*/  @P5 STG.E.U16 desc[UR22][R8.64], R5 ;  /* 0x0000000508005986 */ /* 0x0007e2000c101516 */
[CC--:B------:R-:W-:Y:S02]  /*e030*/  LEA R4, P5, R11.reuse, R2.reuse, 0x1 ;  /* 0x000000020b047211 */ /* 0x0c0fe400078a08ff */
[----:B0-----:R-:W-:Y:S01]  /*e040*/  ISETP.LT.AND P6, PT, R12, UR5, !P0 ;  /* 0x000000050c007c0c */ /* 0x001fe2000c7c1270 */
[----:B------:R-:W0:Y:S01]  /*e050*/  LDCU UR5, c[0x0][0x39c] ;  /* 0x00007380ff0577ac */ /* 0x000e220008000800 */
[C---:B------:R-:W-:Y:S01]  /*e060*/  VIADD R12, R0.reuse, 0x30 ;  /* 0x00000030000c7836 */ /* 0x040fe20000000000 */
[----:B---3--:R-:W-:Y:S01]  /*e070*/  LEA.HI.X.SX32 R5, R11, R3, 0x1, P5 ;  /* 0x000000030b057211 */ /* 0x008fe200028f0eff */
[----:B------:R-:W-:Y:S01]  /*e080*/  VIADD R8, R0, 0x2b ;  /* 0x0000002b00087836 */ /* 0x000fe20000000000 */
[----:B------:R-:W-:-:S02]  /*e090*/  LEA R6, P5, R10, R2, 0x1 ;  /* 0x000000020a067211 */ /* 0x000fc400078a08ff */
[----:B------:R-:W-:Y:S01]  /*e0a0*/  PRMT R9, R42, 0x7632, R9 ;  /* 0x000076322a097816 */ /* 0x000fe20000000009 */
[----:B------:R3:W-:Y:S01]  /*e0b0*/  @P2 STG.E.U16 desc[UR22][R4.64], R42 ;  /* 0x0000002a04002986 */ /* 0x0007e2000c101516 */
[C---:B------:R-:W-:Y:S01]  /*e0c0*/  LEA.HI.X.SX32 R7, R10.reuse, R3, 0x1, P5 ;  /* 0x000000030a077211 */ /* 0x040fe200028f0eff */
[----:B------:R-:W-:Y:S01]  /*e0d0*/  VIADD R10, R10, UR4 ;  /* 0x000000040a0a7c36 */ /* 0x000fe20008000000 */
[----:B-1----:R-:W-:Y:S01]  /*e0e0*/  ISETP.LT.AND P2, PT, R8, UR6, !P0 ;  /* 0x0000000608007c0c */ /* 0x002fe2000c741270 */
[----:B------:R-:W1:Y:S02]  /*e0f0*/  LDCU UR6, c[0x0][0x39c] ;  /* 0x00007380ff0677ac */ /* 0x000e640008000800 */
[----:B------:R5:W-:Y:S01]  /*e100*/  @P3 STG.E.U16 desc[UR22][R6.64], R9 ;  /* 0x0000000906003986 */ /* 0x000be2000c101516 */
[C---:B------:R-:W-:Y:S01]  /*e110*/  LEA R8, P3, R10.reuse, R2, 0x1 ;  /* 0x000000020a087211 */ /* 0x040fe200078608ff */
[----:B------:R-:W-:Y:S02]  /*e120*/  VIADD R11, R10, UR4 ;  /* 0x000000040a0b7c36 */ /* 0x000fe40008000000 */
[----:B---3--:R-:W-:-:S02]  /*e130*/  VIADD R4, R0, 0x2c ;  /* 0x0000002c00047836 */ /* 0x008fc40000000000 */
[----:B------:R-:W-:Y:S01]  /*e140*/  VIADD R5, R0, 0x2d ;  /* 0x0000002d00057836 */ /* 0x000fe20000000000 */
[-C--:B-----5:R-:W-:Y:S01]  /*e150*/  LEA.HI.X.SX32 R9, R10, R3.reuse, 0x1, P3 ;  /* 0x000000030a097211 */ /* 0x0a0fe200018f0eff */
[----:B------:R-:W-:Y:S01]  /*e160*/  VIADD R6, R0, 0x2e ;  /* 0x0000002e00067836 */ /* 0x000fe20000000000 */
[----:B0-----:R-:W-:Y:S01]  /*e170*/  ISETP.LT.AND P3, PT, R4, UR5, !P0 ;  /* 0x0000000504007c0c */ /* 0x001fe2000c761270 */
[----:B------:R-:W0:Y:S01]  /*e180*/  LDCU UR5, c[0x0][0x39c] ;  /* 0x00007380ff0577ac */ /* 0x000e220008000800 */
[----:B------:R-:W-:Y:S01]  /*e190*/  LEA R4, P5, R11, R2, 0x1 ;  /* 0x000000020b047211 */ /* 0x000fe200078a08ff */
[----:B------:R-:W-:Y:S01]  /*e1a0*/  @P1 STG.E.U16 desc[UR22][R8.64], R44 ;  /* 0x0000002c08001986 */ /* 0x000fe2000c101516 */
[----:B--2---:R-:W-:Y:S01]  /*e1b0*/  ISETP.LT.AND P1, PT, R5, UR7, !P0 ;  /* 0x0000000705007c0c */ /* 0x004fe2000c721270 */
        /* <DEDUP_REMOVED lines=11> */
[-C--:B------:R-:W-:Y:S02]  /*e270*/  LEA R8, P4, R10, R2.reuse, 0x1 ;  /* 0x000000020a087211 */ /* 0x080fe400078808ff */
        /* <DEDUP_REMOVED lines=38> */
[-C--:B------:R-:W-:Y:S02]  /*e4e0*/  LEA R6, P4, R10, R2.reuse, 0x1 ;  /* 0x000000020a067211 */ /* 0x080fe400078808ff */
[----:B0-----:R-:W-:Y:S01]  /*e4f0*/  ISETP.LT.AND P6, PT, R12, UR5, !P0 ;  /* 0x000000050c007c0c */ /* 0x001fe2000c7c1270 */
[----:B------:R-:W0:Y:S01]  /*e500*/  LDCU UR5, c[0x0][0x39c] ;  /* 0x00007380ff0577ac */ /* 0x000e220008000800 */
[----:B------:R-:W-:Y:S01]  /*e510*/  VIADD R12, R0, 0x3a ;  /* 0x0000003a000c7836 */ /* 0x000fe20000000000 */
        /* <DEDUP_REMOVED lines=13> */
[C---:B------:R-:W-:Y:S01]  /*e5f0*/  VIADD R7, R0.reuse, 0x37 ;  /* 0x0000003700077836 */ /* 0x040fe20000000000 */
[-C--:B-----5:R-:W-:Y:S01]  /*e600*/  LEA.HI.X.SX32 R5, R11, R3.reuse, 0x1, P3 ;  /* 0x000000030b057211 */ /* 0x0a0fe200018f0eff */
[----:B------:R-:W-:Y:S01]  /*e610*/  VIADD R8, R0, 0x38 ;  /* 0x0000003800087836 */ /* 0x000fe20000000000 */
[----:B0-----:R-:W-:Y:S01]  /*e620*/  ISETP.LT.AND P3, PT, R6, UR5, !P0 ;  /* 0x0000000506007c0c */ /* 0x001fe2000c761270 */
[----:B------:R-:W0:Y:S01]  /*e630*/  LDCU UR5, c[0x0][0x39c] ;  /* 0x00007380ff0577ac */ /* 0x000e220008000800 */
[C---:B------:R-:W-:Y:S01]  /*e640*/  LEA R6, P4, R10.reuse, R2, 0x1 ;  /* 0x000000020a067211 */ /* 0x040fe200078808ff */
[----:B------:R3:W-:Y:S01]  /*e650*/  @P1 STG.E.U16 desc[UR22][R4.64], R54 ;  /* 0x0000003604001986 */ /* 0x0007e2000c101516 */
[----:B--2---:R-:W-:Y:S01]  /*e660*/  ISETP.LT.AND P1, PT, R7, UR7, !P0 ;  /* 0x0000000707007c0c */ /* 0x004fe2000c721270 */
[----:B------:R-:W2:Y:S01]  /*e670*/  LDCU UR7, c[0x0][0x39c] ;  /* 0x00007380ff0777ac */ /* 0x000ea20008000800 */
[C---:B------:R-:W-:Y:S01]  /*e680*/  LEA.HI.X.SX32 R7, R10.reuse, R3, 0x1, P4 ;  /* 0x000000030a077211 */ /* 0x040fe200020f0eff */
[----:B------:R-:W-:Y:S01]  /*e690*/  VIADD R10, R10, UR4 ;  /* 0x000000040a0a7c36 */ /* 0x000fe20008000000 */
[----:B-1----:R-:W-:Y:S01]  /*e6a0*/  ISETP.LT.AND P4, PT, R8, UR6, !P0 ;  /* 0x0000000608007c0c */ /* 0x002fe2000c781270 */
[----:B------:R-:W1:Y:S02]  /*e6b0*/  LDCU UR6, c[0x0][0x39c] ;  /* 0x00007380ff0677ac */ /* 0x000e640008000800 */
[----:B------:R-:W-:Y:S01]  /*e6c0*/  VIADD R11, R10, UR4 ;  /* 0x000000040a0b7c36 */ /* 0x000fe20008000000 */
[----:B---3--:R-:W-:-:S05]  /*e6d0*/  PRMT R5, R54, 0x7632, R5 ;  /* 0x0000763236057816 */ /* 0x008fca0000000005 */
[----:B------:R3:W-:Y:S01]  /*e6e0*/  @P5 STG.E.U16 desc[UR22][R6.64], R5 ;  /* 0x0000000506005986 */ /* 0x0007e2000c101516 */
[----:B------:R-:W-:-:S04]  /*e6f0*/  LEA R8, P5, R10, R2, 0x1 ;  /* 0x000000020a087211 */ /* 0x000fc800078a08ff */
[----:B------:R-:W-:Y:S01]  /*e700*/  LEA.HI.X.SX32 R9, R10, R3, 0x1, P5 ;  /* 0x000000030a097211 */ /* 0x000fe200028f0eff */
[----:B------:R-:W-:Y:S01]  /*e710*/  VIADD R10, R0, 0x39 ;  /* 0x00000039000a7836 */ /* 0x000fe20000000000 */
[----:B------:R-:W-:-:S03]  /*e720*/  LEA R4, P5, R11, R2, 0x1 ;  /* 0x000000020b047211 */ /* 0x000fc600078a08ff */
[----:B------:R5:W-:Y:S01]  /*e730*/  @P6 STG.E.U16 desc[UR22][R8.64], R56 ;  /* 0x0000003808006986 */ /* 0x000be2000c101516 */
[----:B---3--:R-:W-:Y:S02]  /*e740*/  PRMT R7, R56, 0x7632, R7 ;  /* 0x0000763238077816 */ /* 0x008fe40000000007 */
        /* <DEDUP_REMOVED lines=9> */
[-C--:B---3--:R-:W-:Y:S01]  /*e7e0*/  LEA.HI.X.SX32 R7, R11, R3.reuse, 0x1, P2 ;  /* 0x000000030b077211 */ /* 0x088fe200010f0eff */
        /* <DEDUP_REMOVED lines=21> */
[C---:B---3--:R-:W-:Y:S01]  /*e940*/  LEA.HI.X.SX32 R7, R11.reuse, R3, 0x1, P6 ;  /* 0x000000030b077211 */ /* 0x048fe200030f0eff */
[----:B------:R-:W-:-:S04]  /*e950*/  VIADD R11, R11, UR4 ;  /* 0x000000040b0b7c36 */ /* 0x000fc80008000000 */
[C---:B------:R-:W-:Y:S01]  /*e960*/  VIADD R10, R11.reuse, UR4 ;  /* 0x000000040b0a7c36 */ /* 0x040fe20008000000 */
        /* <DEDUP_REMOVED lines=9> */
[----:B---3--:R-:W-:Y:S01]  /*ea00*/  VIADD R6, R0, 0x3f ;  /* 0x0000003f00067836 */ /* 0x008fe20000000000 */
        /* <DEDUP_REMOVED lines=9> */
[----:B------:R-:W-:Y:S01]  /*eaa0*/  VIADD R9, R0, 0x41 ;  /* 0x0000004100097836 */ /* 0x000fe20000000000 */
[-C--:B---3--:R-:W-:Y:S01]  /*eab0*/  LEA.HI.X.SX32 R7, R10, R3.reuse, 0x1, P3 ;  /* 0x000000030a077211 */ /* 0x088fe200018f0eff */
        /* <DEDUP_REMOVED lines=224> */
[-C--:B---3--:R-:W-:Y:S01]  /*f8c0*/  LEA.HI.X.SX32 R7, R11, R3.reuse, 0x1, P3 ;  /* 0x000000030b077211 */ /* 0x088fe200018f0eff */
        /* <DEDUP_REMOVED lines=73> */
[----:B------:R-:W-:-:S03]  /*fd60*/  VIADD R5, R0, 0x69 ;  /* 0x0000006900057836 */ /* 0x000fc60000000000 */
[----:B0-----:R-:W-:Y:S01]  /*fd70*/  ISETP.LT.AND P5, PT, R4, UR5, !P0 ;  /* 0x0000000504007c0c */ /* 0x001fe2000c7a1270 */
[----:B-----5:R-:W-:Y:S01]  /*fd80*/  VIADD R6, R0, 0x6a ;  /* 0x0000006a00067836 */ /* 0x020fe20000000000 */
[-C--:B------:R-:W-:Y:S01]  /*fd90*/  LEA.HI.X.SX32 R9, R10, R3.reuse, 0x1, P3 ;  /* 0x000000030a097211 */ /* 0x080fe200018f0eff */
[----:B------:R-:W0:Y:S01]  /*fda0*/  LDCU UR5, c[0x0][0x39c] ;  /* 0x00007380ff0577ac */ /* 0x000e220008000800 */
[-C--:B------:R-:W-:Y:S02]  /*fdb0*/  LEA R4, P3, R11, R2.reuse, 0x1 ;  /* 0x000000020b047211 */ /* 0x080fe400078608ff */
[----:B------:R-:W-:Y:S01]  /*fdc0*/  PRMT R7, R104, 0x7632, R7 ;  /* 0x0000763268077816 */ /* 0x000fe20000000007 */
[----:B------:R-:W-:Y:S01]  /*fdd0*/  @P1 STG.E.U16 desc[UR22][R8.64], R104 ;  /* 0x0000006808001986 */ /* 0x000fe2000c101516 */
[----:B--2---:R-:W-:Y:S01]  /*fde0*/  ISETP.LT.AND P1, PT, R5, UR7, !P0 ;  /* 0x0000000705007c0c */ /* 0x004fe2000c721270 */
[----:B------:R-:W2:Y:S01]  /*fdf0*/  LDCU UR7, c[0x0][0x39c] ;  /* 0x00007380ff0777ac */ /* 0x000ea20008000800 */
[C---:B------:R-:W-:Y:S01]  /*fe00*/  LEA.HI.X.SX32 R5, R11.reuse, R3, 0x1, P3 ;  /* 0x000000030b057211 */ /* 0x040fe200018f0eff */
[----:B------:R-:W-:Y:S01]  /*fe10*/  VIADD R11, R11, UR4 ;  /* 0x000000040b0b7c36 */ /* 0x000fe20008000000 */
[----:B-1----:R-:W-:Y:S01]  /*fe20*/  ISETP.LT.AND P3, PT, R6, UR6, !P0 ;  /* 0x0000000606007c0c */ /* 0x002fe2000c761270 */
[----:B------:R-:W1:Y:S02]  /*fe30*/  LDCU UR6, c[0x0][0x39c] ;  /* 0x00007380ff0677ac */ /* 0x000e640008000800 */
[----:B------:R3:W-:Y:S01]  /*fe40*/  @P4 STG.E.U16 desc[UR22][R4.64], R7 ;  /* 0x0000000704004986 */ /* 0x0007e2000c101516 */
[C---:B------:R-:W-:Y:S01]  /*fe50*/  LEA R6, P4, R11.reuse, R2, 0x1 ;  /* 0x000000020b067211 */ /* 0x040fe200078808ff */
[----:B------:R-:W-:-:S03]  /*fe60*/  VIADD R10, R11, UR4 ;  /* 0x000000040b0a7c36 */ /* 0x000fc60008000000 */
        /* <DEDUP_REMOVED lines=42> */
[----:B-----5:R-:W-:-:S04]  /*10110*/  LEA R8, P6, R11, R2, 0x1 ;  /* 0x000000020b087211 */ /* 0x020fc800078c08ff */
[CC--:B------:R-:W-:Y:S01]  /*10120*/  LEA.HI.X.SX32 R9, R11.reuse, R3.reuse, 0x1, P6 ;  /* 0x000000030b097211 */ /* 0x0c0fe200030f0eff */
[----:B------:R-:W-:Y:S01]  /*10130*/  VIADD R11, R11, UR4 ;  /* 0x000000040b0b7c36 */ /* 0x000fe20008000000 */
[----:B---3--:R-:W-:Y:S01]  /*10140*/  LEA.HI.X.SX32 R7, R10, R3, 0x1, P4 ;  /* 0x000000030a077211 */ /* 0x008fe200020f0eff */
[----:B------:R-:W-:Y:S01]  /*10150*/  VIADD R4, R0, 0x71 ;  /* 0x0000007100047836 */ /* 0x000fe20000000000 */
[----:B0-----:R-:W-:Y:S01]  /*10160*/  ISETP.LT.AND P4, PT, R12, UR5, !P0 ;  /* 0x000000050c007c0c */ /* 0x001fe2000c781270 */
[----:B------:R-:W0:Y:S01]  /*10170*/  LDCU UR5, c[0x0][0x39c] ;  /* 0x00007380ff0577ac */ /* 0x000e220008000800 */
[----:B------:R-:W-:Y:S01]  /*10180*/  PRMT R5, R112, 0x7632, R5 ;  /* 0x0000763270057816 */ /* 0x000fe20000000005 */
[----:B------:R3:W-:Y:S01]  /*10190*/  @P2 STG.E.U16 desc[UR22][R6.64], R112 ;  /* 0x0000007006002986 */ /* 0x0007e2000c101516 */
[----:B-1----:R-:W-:Y:S01]  /*101a0*/  ISETP.LT.AND P2, PT, R4, UR6, !P0 ;  /* 0x0000000604007c0c */ /* 0x002fe2000c741270 */
[----:B------:R-:W1:Y:S01]  /*101b0*/  LDCU UR6, c[0x0][0x39c] ;  /* 0x00007380ff0677ac */ /* 0x000e620008000800 */
[C---:B------:R-:W-:Y:S01]  /*101c0*/  VIADD R10, R11.reuse, UR4 ;  /* 0x000000040b0a7c36 */ /* 0x040fe20008000000 */
[----:B------:R5:W-:Y:S01]  /*101d0*/  @P5 STG.E.U16 desc[UR22][R8.64], R5 ;  /* 0x0000000508005986 */ /* 0x000be2000c101516 */
[----:B------:R-:W-:Y:S01]  /*101e0*/  LEA R4, P5, R11, R2, 0x1 ;  /* 0x000000020b047211 */ /* 0x000fe200078a08ff */
[----:B------:R-:W-:-:S02]  /*101f0*/  VIADD R12, R0, 0x76 ;  /* 0x00000076000c7836 */ /* 0x000fc40000000000 */
[C---:B---3--:R-:W-:Y:S02]  /*10200*/  VIADD R6, R0.reuse, 0x72 ;  /* 0x0000007200067836 */ /* 0x048fe40000000000 */
        /* <DEDUP_REMOVED lines=21> */
[----:B0-----:R-:W-:Y:S01]  /*10360*/  ISETP.LT.AND P4, PT, R10, UR5, !P0 ;  /* 0x000000050a007c0c */ /* 0x001fe2000c781270 */
[----:B------:R-:W0:Y:S01]  /*10370*/  LDCU UR5, c[0x0][0x39c] ;  /* 0x00007380ff0577ac */ /* 0x000e220008000800 */
[----:B---3--:R-:W-:Y:S02]  /*10380*/  PRMT R7, R116, 0x7632, R7 ;  /* 0x0000763274077816 */ /* 0x008fe40000000007 */
[C---:B------:R-:W-:Y:S01]  /*10390*/  LEA.HI.X.SX32 R5, R11.reuse, R3, 0x1, P3 ;  /* 0x000000030b057211 */ /* 0x040fe200018f0eff */
[----:B------:R-:W-:Y:S01]  /*103a0*/  VIADD R11, R11, UR4 ;  /* 0x000000040b0b7c36 */ /* 0x000fe20008000000 */
[----:B-1----:R-:W-:Y:S01]  /*103b0*/  ISETP.LT.AND P3, PT, R12, UR6, !P0 ;  /* 0x000000060c007c0c */ /* 0x002fe2000c761270 */
[----:B------:R-:W1:Y:S01]  /*103c0*/  LDCU UR6, c[0x0][0x39c] ;  /* 0x00007380ff0677ac */ /* 0x000e620008000800 */
[----:B------:R-:W-:Y:S01]  /*103d0*/  VIADD R12, R0, 0x7d ;  /* 0x0000007d000c7836 */ /* 0x000fe20000000000 */
[----:B------:R3:W-:Y:S01]  /*103e0*/  @P2 STG.E.U16 desc[UR22][R4.64], R7 ;  /* 0x0000000704002986 */ /* 0x0007e2000c101516 */
[C---:B------:R-:W-:Y:S01]  /*103f0*/  LEA R6, P2, R11.reuse, R2, 0x1 ;  /* 0x000000020b067211 */ /* 0x040fe200078408ff */
[----:B------:R-:W-:-:S02]  /*10400*/  VIADD R10, R11, UR4 ;  /* 0x000000040b0a7c36 */ /* 0x000fc40008000000 */
[C---:B-----5:R-:W-:Y:S01]  /*10410*/  VIADD R9, R0.reuse, 0x77 ;  /* 0x0000007700097836 */ /* 0x060fe20000000000 */
[-C--:B---3--:R-:W-:Y:S01]  /*10420*/  LEA.HI.X.SX32 R7, R11, R3.reuse, 0x1, P2 ;  /* 0x000000030b077211 */ /* 0x088fe200010f0eff */
[----:B------:R-:W-:Y:S01]  /*10430*/  VIADD R4, R0, 0x78 ;  /* 0x0000007800047836 */ /* 0x000fe20000000000 */
[-C--:B------:R-:W-:Y:S02]  /*10440*/  LEA R8, P2, R10, R2.reuse, 0x1 ;  /* 0x000000020a087211 */ /* 0x080fe400078408ff */
[----:B------:R-:W-:Y:S01]  /*10450*/  PRMT R5, R118, 0x7632, R5 ;  /* 0x0000763276057816 */ /* 0x000fe20000000005 */
[----:B------:R-:W-:Y:S01]  /*10460*/  @P6 STG.E.U16 desc[UR22][R6.64], R118 ;  /* 0x0000007606006986 */ /* 0x000fe2000c101516 */
[----:B--2---:R-:W-:Y:S01]  /*10470*/  ISETP.LT.AND P6, PT, R9, UR7, !P0 ;  /* 0x0000000709007c0c */ /* 0x004fe2000c7c1270 */
[----:B------:R-:W2:Y:S01]  /*10480*/  LDCU UR7, c[0x0][0x39c] ;  /* 0x00007380ff0777ac */ /* 0x000ea20008000800 */
[C---:B------:R-:W-:Y:S01]  /*10490*/  LEA.HI.X.SX32 R9, R10.reuse, R3, 0x1, P2 ;  /* 0x000000030a097211 */ /* 0x040fe200010f0eff */
[----:B------:R-:W-:Y:S01]  /*104a0*/  VIADD R10, R10, UR4 ;  /* 0x000000040a0a7c36 */ /* 0x000fe20008000000 */
[----:B0-----:R-:W-:Y:S01]  /*104b0*/  ISETP.LT.AND P2, PT, R4, UR5, !P0 ;  /* 0x0000000504007c0c */ /* 0x001fe2000c741270 */
[----:B------:R-:W0:Y:S02]  /*104c0*/  LDCU UR5, c[0x0][0x39c] ;  /* 0x00007380ff0577ac */ /* 0x000e240008000800 */
[----:B------:R3:W-:Y:S01]  /*104d0*/  @P1 STG.E.U16 desc[UR22][R8.64], R5 ;  /* 0x0000000508001986 */ /* 0x0007e2000c101516 */
[C---:B------:R-:W-:Y:S01]  /*104e0*/  LEA R4, P1, R10.reuse, R2, 0x1 ;  /* 0x000000020a047211 */ /* 0x040fe200078208ff */
[----:B------:R-:W-:-:S03]  /*104f0*/  VIADD R11, R10, UR4 ;  /* 0x000000040a0b7c36 */ /* 0x000fc60008000000 */
[-C--:B---3--:R-:W-:Y:S01]  /*10500*/  LEA.HI.X.SX32 R5, R10, R3.reuse, 0x1, P1 ;  /* 0x000000030a057211 */ /* 0x088fe200008f0eff */
[C---:B------:R-:W-:Y:S01]  /*10510*/  VIADD R10, R0.reuse, 0x79 ;  /* 0x00000079000a7836 */ /* 0x040fe20000000000 */
[C---:B------:R-:W-:Y:S01]  /*10520*/  LEA R6, P1, R11.reuse, R2, 0x1 ;  /* 0x000000020b067211 */ /* 0x040fe200078208ff */
[----:B------:R-:W-:Y:S02]  /*10530*/  VIADD R9, R0, 0x7a ;  /* 0x0000007a00097836 */ /* 0x000fe40000000000 */
[----:B------:R3:W-:Y:S01]  /*10540*/  @P5 STG.E.U16 desc[UR22][R4.64], R120 ;  /* 0x0000007804005986 */ /* 0x0007e2000c101516 */
[C---:B------:R-:W-:Y:S01]  /*10550*/  LEA.HI.X.SX32 R7, R11.reuse, R3, 0x1, P1 ;  /* 0x000000030b077211 */ /* 0x040fe200008f0eff */
[----:B------:R-:W-:Y:S01]  /*10560*/  VIADD R11, R11, UR4 ;  /* 0x000000040b0b7c36 */ /* 0x000fe20008000000 */
[----:B-1----:R-:W-:Y:S01]  /*10570*/  ISETP.LT.AND P1, PT, R10, UR6, !P0 ;  /* 0x000000060a007c0c */ /* 0x002fe2000c721270 */
[----:B------:R-:W-:Y:S01]  /*10580*/  VIADD R10, R0, 0x7b ;  /* 0x0000007b000a7836 */ /* 0x000fe20000000000 */
[----:B0-----:R-:W-:Y:S01]  /*10590*/  ISETP.LT.AND P5, PT, R9, UR5, !P0 ;  /* 0x0000000509007c0c */ /* 0x001fe2000c7a1270 */
[----:B------:R-:W0:Y:S01]  /*105a0*/  LDCU UR5, c[0x0][0x39c] ;  /* 0x00007380ff0577ac */ /* 0x000e220008000800 */
[----:B------:R-:W1:Y:S01]  /*105b0*/  LDCU UR6, c[0x0][0x39c] ;  /* 0x00007380ff0677ac */ /* 0x000e620008000800 */
[----:B---3--:R-:W-:-:S05]  /*105c0*/  PRMT R5, R120, 0x7632, R5 ;  /* 0x0000763278057816 */ /* 0x008fca0000000005 */
[----:B------:R3:W-:Y:S01]  /*105d0*/  @P4 STG.E.U16 desc[UR22][R6.64], R5 ;  /* 0x0000000506004986 */ /* 0x0007e2000c101516 */
[----:B------:R-:W-:-:S04]  /*105e0*/  LEA R8, P4, R11, R2, 0x1 ;  /* 0x000000020b087211 */ /* 0x000fc800078808ff */
[C---:B------:R-:W-:Y:S01]  /*105f0*/  LEA.HI.X.SX32 R9, R11.reuse, R3, 0x1, P4 ;  /* 0x000000030b097211 */ /* 0x040fe200020f0eff */
[----:B------:R-:W-:Y:S01]  /*10600*/  VIADD R11, R11, UR4 ;  /* 0x000000040b0b7c36 */ /* 0x000fe20008000000 */
[----:B--2---:R-:W-:-:S03]  /*10610*/  ISETP.LT.AND P4, PT, R10, UR7, !P0 ;  /* 0x000000070a007c0c */ /* 0x004fc6000c781270 */
[----:B------:R2:W-:Y:S01]  /*10620*/  @P3 STG.E.U16 desc[UR22][R8.64], R122 ;  /* 0x0000007a08003986 */ /* 0x0005e2000c101516 */
[C---:B------:R-:W-:Y:S01]  /*10630*/  LEA R4, P3, R11.reuse, R2, 0x1 ;  /* 0x000000020b047211 */ /* 0x040fe200078608ff */
[----:B------:R-:W-:-:S03]  /*10640*/  VIADD R10, R11, UR4 ;  /* 0x000000040b0a7c36 */ /* 0x000fc60008000000 */
[----:B---3--:R-:W-:Y:S01]  /*10650*/  LEA.HI.X.SX32 R5, R11, R3, 0x1, P3 ;  /* 0x000000030b057211 */ /* 0x008fe200018f0eff */
[----:B------:R-:W-:Y:S01]  /*10660*/  VIADD R11, R0, 0x7c ;  /* 0x0000007c000b7836 */ /* 0x000fe20000000000 */
[----:B------:R-:W-:Y:S01]  /*10670*/  LEA R6, P3, R10, R2, 0x1 ;  /* 0x000000020a067211 */ /* 0x000fe200078608ff */
[----:B------:R-:W-:-:S03]  /*10680*/  VIADD R0, R0, 0x7f ;  /* 0x0000007f00007836 */ /* 0x000fc60000000000 */
[C---:B------:R-:W-:Y:S01]  /*10690*/  LEA.HI.X.SX32 R7, R10.reuse, R3, 0x1, P3 ;  /* 0x000000030a077211 */ /* 0x040fe200018f0eff */
[----:B------:R-:W-:Y:S01]  /*106a0*/  VIADD R10, R10, UR4 ;  /* 0x000000040a0a7c36 */ /* 0x000fe20008000000 */
[----:B--2---:R-:W-:Y:S02]  /*106b0*/  PRMT R9, R122, 0x7632, R9 ;  /* 0x000076327a097816 */ /* 0x004fe40000000009 */
[----:B0-----:R-:W-:Y:S01]  /*106c0*/  ISETP.LT.AND P3, PT, R11, UR5, !P0 ;  /* 0x000000050b007c0c */ /* 0x001fe2000c761270 */
[C---:B------:R-:W-:Y:S01]  /*106d0*/  VIADD R11, R10.reuse, UR4 ;  /* 0x000000040a0b7c36 */ /* 0x040fe20008000000 */
[----:B------:R-:W0:Y:S01]  /*106e0*/  LDCU UR5, c[0x0][0x39c] ;  /* 0x00007380ff0577ac */ /* 0x000e220008000800 */
[----:B------:R2:W-:Y:S04]  /*106f0*/  @P6 STG.E.U16 desc[UR22][R4.64], R9 ;  /* 0x0000000904006986 */ /* 0x0005e8000c101516 */
[----:B------:R3:W-:Y:S01]  /*10700*/  @P2 STG.E.U16 desc[UR22][R6.64], R124 ;  /* 0x0000007c06002986 */ /* 0x0007e2000c101516 */
[----:B------:R-:W-:-:S04]  /*10710*/  LEA R8, P2, R10, R2, 0x1 ;  /* 0x000000020a087211 */ /* 0x000fc800078408ff */
[----:B--2---:R-:W-:Y:S01]  /*10720*/  LEA.HI.X.SX32 R9, R10, R3, 0x1, P2 ;  /* 0x000000030a097211 */ /* 0x004fe200010f0eff */
[C---:B------:R-:W-:Y:S01]  /*10730*/  VIADD R10, R11.reuse, UR4 ;  /* 0x000000040b0a7c36 */ /* 0x040fe20008000000 */
[----:B------:R-:W-:Y:S02]  /*10740*/  PRMT R5, R124, 0x7632, R5 ;  /* 0x000076327c057816 */ /* 0x000fe40000000005 */
[----:B-1----:R-:W-:Y:S01]  /*10750*/  ISETP.LT.AND P2, PT, R12, UR6, !P0 ;  /* 0x000000060c007c0c */ /* 0x002fe2000c741270 */
[C---:B------:R-:W-:Y:S01]  /*10760*/  VIADD R13, R10.reuse, UR4 ;  /* 0x000000040a0d7c36 */ /* 0x040fe20008000000 */
[----:B------:R-:W1:Y:S01]  /*10770*/  LDCU UR6, c[0x0][0x39c] ;  /* 0x00007380ff0677ac */ /* 0x000e620008000800 */
[----:B------:R2:W-:Y:S01]  /*10780*/  @P1 STG.E.U16 desc[UR22][R8.64], R5 ;  /* 0x0000000508001986 */ /* 0x0005e2000c101516 */
[-C--:B------:R-:W-:Y:S01]  /*10790*/  LEA R4, P1, R11, R2.reuse, 0x1 ;  /* 0x000000020b047211 */ /* 0x080fe200078208ff */
[----:B------:R-:W-:Y:S01]  /*107a0*/  VIADD R14, R13, UR4 ;  /* 0x000000040d0e7c36 */ /* 0x000fe20008000000 */
[----:B---3--:R-:W-:-:S03]  /*107b0*/  LEA R6, P6, R10, R2, 0x1 ;  /* 0x000000020a067211 */ /* 0x008fc600078c08ff */
[----:B------:R-:W-:Y:S01]  /*107c0*/  VIADD R15, R14, UR4 ;  /* 0x000000040e0f7c36 */ /* 0x000fe20008000000 */
[-C--:B------:R-:W-:Y:S02]  /*107d0*/  LEA.HI.X.SX32 R7, R10, R3.reuse, 0x1, P6 ;  /* 0x000000030a077211 */ /* 0x080fe400030f0eff */
[-C--:B------:R-:W-:Y:S01]  /*107e0*/  LEA R12, P6, R14, R2.reuse, 0x1 ;  /* 0x000000020e0c7211 */ /* 0x080fe200078c08ff */
[----:B------:R-:W-:Y:S01]  /*107f0*/  VIADD R16, R15, UR4 ;  /* 0x000000040f107c36 */ /* 0x000fe20008000000 */
[----:B--2---:R-:W-:Y:S02]  /*10800*/  LEA.HI.X.SX32 R5, R11, R3, 0x1, P1 ;  /* 0x000000030b057211 */ /* 0x004fe400008f0eff */
[----:B------:R-:W-:-:S03]  /*10810*/  LEA R10, P1, R13, R2, 0x1 ;  /* 0x000000020d0a7211 */ /* 0x000fc600078208ff */
[----:B------:R2:W-:Y:S01]  /*10820*/  @P5 STG.E.U16 desc[UR22][R4.64], R126 ;  /* 0x0000007e04005986 */ /* 0x0005e2000c101516 */
[-C--:B------:R-:W-:Y:S02]  /*10830*/  LEA.HI.X.SX32 R11, R13, R3.reuse, 0x1, P1 ;  /* 0x000000030d0b7211 */ /* 0x080fe400008f0eff */
[-C--:B------:R-:W-:Y:S02]  /*10840*/  LEA.HI.X.SX32 R13, R14, R3.reuse, 0x1, P6 ;  /* 0x000000030e0d7211 */ /* 0x080fe400030f0eff */
[----:B------:R-:W-:Y:S02]  /*10850*/  LEA R8, P6, R16, R2, 0x1 ;  /* 0x0000000210087211 */ /* 0x000fe400078c08ff */
[----:B0-----:R-:W-:Y:S02]  /*10860*/  ISETP.LT.AND P1, PT, R17, UR5, !P0 ;  /* 0x0000000511007c0c */ /* 0x001fe4000c721270 */
[----:B-1----:R-:W-:Y:S02]  /*10870*/  ISETP.LT.AND P0, PT, R0, UR6, !P0 ;  /* 0x0000000600007c0c */ /* 0x002fe4000c701270 */
[----:B------:R-:W-:-:S02]  /*10880*/  LEA.HI.X.SX32 R9, R16, R3, 0x1, P6 ;  /* 0x0000000310097211 */ /* 0x000fc400030f0eff */
[----:B------:R-:W-:Y:S02]  /*10890*/  PRMT R0, R126, 0x7632, R0 ;  /* 0x000076327e007816 */ /* 0x000fe40000000000 */
[C---:B------:R-:W-:Y:S02]  /*108a0*/  LEA R2, P6, R15.reuse, R2, 0x1 ;  /* 0x000000020f027211 */ /* 0x040fe400078c08ff */
[----:B--2---:R-:W-:Y:S01]  /*108b0*/  PRMT R5, R128, 0x7632, R5 ;  /* 0x0000763280057816 */ /* 0x004fe20000000005 */
[----:B------:R0:W-:Y:S01]  /*108c0*/  @P4 STG.E.U16 desc[UR22][R6.64], R0 ;  /* 0x0000000006004986 */ /* 0x0001e2000c101516 */
[----:B------:R-:W-:-:S03]  /*108d0*/  LEA.HI.X.SX32 R3, R15, R3, 0x1, P6 ;  /* 0x000000030f037211 */ /* 0x000fc600030f0eff */
[----:B------:R1:W-:Y:S04]  /*108e0*/  @P3 STG.E.U16 desc[UR22][R10.64], R128 ;  /* 0x000000800a003986 */ /* 0x0003e8000c101516 */
[----:B------:R1:W-:Y:S01]  /*108f0*/  @P2 STG.E.U16 desc[UR22][R12.64], R5 ;  /* 0x000000050c002986 */ /* 0x0003e2000c101516 */
[----:B0-----:R-:W-:-:S03]  /*10900*/  PRMT R7, R130, 0x7632, R7 ;  /* 0x0000763282077816 */ /* 0x001fc60000000007 */
[----:B------:R1:W-:Y:S04]  /*10910*/  @P1 STG.E.U16 desc[UR22][R2.64], R130 ;  /* 0x0000008202001986 */ /* 0x0003e8000c101516 */
[----:B------:R1:W-:Y:S01]  /*10920*/  @P0 STG.E.U16 desc[UR22][R8.64], R7 ;  /* 0x0000000708000986 */ /* 0x0003e2000c101516 */
[----:B----4-:R-:W-:Y:S06]  /*10930*/  BAR.SYNC.DEFER_BLOCKING 0x0 ;  /* 0x0000000000007b1d */ /* 0x010fec0000010000 */
[----:B------:R-:W-:Y:S05]  /*10940*/  BRA.U UP0, `(.L_x_14) ;  /* 0x0000000100a07547 */ /* 0x000fea000b800000 */
[----:B------:R-:W0:Y:S01]  /*10950*/  S2UR UR5, SR_CgaCtaId ;  /* 0x00000000000579c3 */ /* 0x000e220000008800 */
[----:B------:R-:W-:Y:S01]  /*10960*/  NOP ;  /* 0x0000000000007918 */ /* 0x000fe20000000000 */
[----:B------:R-:W-:Y:S01]  /*10970*/  UMOV UR4, 0x50 ;  /* 0x0000005000047882 */ /* 0x000fe20000000000 */
[----:B------:R-:W-:Y:S02]  /*10980*/  IMAD.U32 R0, RZ, RZ, UR8 ;  /* 0x00000008ff007e24 */ /* 0x000fe4000f8e00ff */
[----:B-1----:R-:W-:Y:S02]  /*10990*/  IMAD.MOV.U32 R3, RZ, RZ, 0xff ;  /* 0x000000ffff037424 */ /* 0x002fe400078e00ff */
[----:B------:R-:W-:Y:S01]  /*109a0*/  IMAD.MOV.U32 R7, RZ, RZ, 0x1 ;  /* 0x00000001ff077424 */ /* 0x000fe200078e00ff */
[----:B------:R-:W-:-:S04]  /*109b0*/  LOP3.LUT R0, R0, 0xffff, RZ, 0xc0, !PT ;  /* 0x0000ffff00007812 */ /* 0x000fc800078ec0ff */
[----:B------:R-:W-:-:S05]  /*109c0*/  SHF.R.U32.HI R0, RZ, 0x5, R0 ;  /* 0x00000005ff007819 */ /* 0x000fca0000011600 */
[----:B------:R-:W-:Y:S01]  /*109d0*/  VIADD R2, R0, 0x10 ;  /* 0x0000001000027836 */ /* 0x000fe20000000000 */
[----:B------:R-:W-:Y:S01]  /*109e0*/  SHF.L.U32 R0, R3, R0, RZ ;  /* 0x0000000003007219 */ /* 0x000fe200000006ff */
[----:B0-----:R-:W-:-:S03]  /*109f0*/  ULEA UR6, UR5, UR4, 0x18 ;  /* 0x0000000405067291 */ /* 0x001fc6000f8ec0ff */
[----:B------:R-:W-:-:S04]  /*10a00*/  SHF.L.U32 R3, R7, R2, RZ ;  /* 0x0000000207037219 */ /* 0x000fc800000006ff */
[----:B------:R-:W-:Y:S02]  /*10a10*/  LOP3.LUT R0, R3, R0, RZ, 0xfc, !PT ;  /* 0x0000000003007212 */ /* 0x000fe400078efcff */
[----:B------:R-:W0:Y:S02]  /*10a20*/  LDS R5, [UR6] ;  /* 0x00000006ff057984 */ /* 0x000e240008000800 */
[C---:B------:R-:W-:Y:S02]  /*10a30*/  LOP3.LUT R2, R0.reuse, 0xffff, RZ, 0xc0, !PT ;  /* 0x0000ffff00027812 */ /* 0x040fe400078ec0ff */
[----:B0-----:R-:W-:-:S04]  /*10a40*/  LOP3.LUT R3, R0, 0xffff, R5, 0x80, !PT ;  /* 0x0000ffff00037812 */ /* 0x001fc800078e8005 */
[----:B------:R-:W-:-:S13]  /*10a50*/  ISETP.NE.AND P0, PT, R3, R2, PT ;  /* 0x000000020300720c */ /* 0x000fda0003f05270 */
[----:B------:R-:W-:Y:S05]  /*10a60*/  @P0 BRA `(.L_x_15) ;  /* 0x0000000000500947 */ /* 0x000fea0003800000 */
[----:B------:R-:W-:Y:S02]  /*10a70*/  SHF.R.U32.HI R5, RZ, 0x10, R5 ;  /* 0x00000010ff057819 */ /* 0x000fe40000011605 */
[----:B------:R-:W-:-:S04]  /*10a80*/  SHF.R.U32.HI R2, RZ, 0x10, R0 ;  /* 0x00000010ff027819 */ /* 0x000fc80000011600 */
[----:B------:R-:W-:-:S04]  /*10a90*/  LOP3.LUT R5, R5, R2, RZ, 0xc0, !PT ;  /* 0x0000000205057212 */ /* 0x000fc800078ec0ff */
[----:B------:R-:W-:-:S13]  /*10aa0*/  ISETP.NE.AND P0, PT, R5, R2, PT ;  /* 0x000000020500720c */ /* 0x000fda0003f05270 */
[----:B------:R-:W-:Y:S05]  /*10ab0*/  @P0 BRA `(.L_x_16) ;  /* 0x0000000000300947 */ /* 0x000fea0003800000 */
[----:B------:R-:W-:Y:S01]  /*10ac0*/  R2UR UR4, R0 ;  /* 0x00000000000472ca */ /* 0x000fe200000e0000 */
[----:B------:R-:W-:Y:S01]  /*10ad0*/  VOTEU.ANY UR5, UPT, PT ;  /* 0x0000000000057886 */ /* 0x000fe200038e0100 */
[----:B------:R-:W0:Y:S01]  /*10ae0*/  S2R R0, SR_LANEID ;  /* 0x0000000000007919 */ /* 0x000e220000000000 */
[----:B------:R-:W-:-:S10]  /*10af0*/  UFLO.U32 UR5, UR5 ;  /* 0x00000005000572bd */ /* 0x000fd400080e0000 */
[----:B------:R-:W-:-:S06]  /*10b00*/  ULOP3.LUT UR4, URZ, UR4, URZ, 0x33, !UPT ;  /* 0x00000004ff047292 */ /* 0x000fcc000f8e33ff */
[----:B------:R-:W-:-:S04]  /*10b10*/  IMAD.U32 R2, RZ, RZ, UR4 ;  /* 0x00000004ff027e24 */ /* 0x000fc8000f8e00ff */
[----:B------:R-:W1:Y:S02]  /*10b20*/  REDUX UR7, R2 ;  /* 0x00000000020773c4 */ /* 0x000e640000000000 */
[----:B------:R2:W-:Y:S01]  /*10b30*/  UTCATOMSWS.AND URZ, UR4 ;  /* 0x0000000400ff79e3 */ /* 0x0005e20008000000 */
[----:B0-----:R-:W-:Y:S01]  /*10b40*/  ISETP.EQ.U32.AND P0, PT, R0, UR5, PT ;  /* 0x0000000500007c0c */ /* 0x001fe2000bf02070 */
[----:B-1----:R-:W-:-:S12]  /*10b50*/  IMAD.U32 R0, RZ, RZ, UR7 ;  /* 0x00000007ff007e24 */ /* 0x002fd8000f8e00ff */
[----:B------:R2:W-:Y:S01]  /*10b60*/  @P0 ATOMS.AND RZ, [UR6], R0 ;  /* 0x00000000ffff098c */ /* 0x0005e2000a800006 */
[----:B------:R-:W-:Y:S05]  /*10b70*/  BRA `(.L_x_14) ;  /* 0x0000000000147947 */ /* 0x000fea0003800000 */
.L_x_16:
[----:B------:R-:W-:-:S07]  /*10b80*/  MOV R2, 0x10ba0 ;  /* 0x00010ba000027802 */ /* 0x000fce0000000f00 */
[----:B------:R-:W-:Y:S05]  /*10b90*/  CALL.REL.NOINC `($__internal_0_$__cuda_sm10x_tcgen05_guardrail_trap_col_being_dealloced_not_returned_by_alloc) ;  /* 0x00000000002c7944 */ /* 0x000fea0003c00000 */
[----:B------:R-:W-:Y:S05]  /*10ba0*/  BRA `(.L_x_14) ;  /* 0x0000000000087947 */ /* 0x000fea0003800000 */
.L_x_15:
[----:B------:R-:W-:-:S07]  /*10bb0*/  MOV R2, 0x10bd0 ;  /* 0x00010bd000027802 */ /* 0x000fce0000000f00 */
[----:B------:R-:W-:Y:S05]  /*10bc0*/  CALL.REL.NOINC `($__internal_2_$__cuda_sm10x_tcgen05_guardrail_trap_unallocated_columns_being_dealloced) ;  /* 0x0000000000387944 */ /* 0x000fea0003c00000 */
.L_x_14:
[----:B------:R-:W-:Y:S01]  /*10bd0*/  NOP ;  /* 0x0000000000007918 */ /* 0x000fe20000000000 */
[----:B--2---:R-:W-:Y:S05]  /*10be0*/  EXIT ;  /* 0x000000000000794d */ /* 0x004fea0003800000 */
.L_x_9:
[----:B------:R-:W0:Y:S02]  /*10bf0*/  SYNCS.PHASECHK.TRANS64.TRYWAIT P1, [UR11], R7 ;  /* 0x00000007ff0075a7 */ /* 0x000e24000802110b */
[----:B0-----:R-:W-:Y:S05]  /*10c00*/  @!P1 BRA `(.L_x_9) ;  /* 0xfffffffc00f89947 */ /* 0x001fea000383ffff */
[----:B------:R-:W-:Y:S05]  /*10c10*/  BRA `(.L_x_17) ;  /* 0xffffffa400e87947 */ /* 0x000fea000383ffff */
.L_x_13:
[----:B------:R-:W0:Y:S02]  /*10c20*/  SYNCS.PHASECHK.TRANS64.TRYWAIT P0, [UR11], R2 ;  /* 0x00000002ff0075a7 */ /* 0x000e24000800110b */
[----:B0-----:R-:W-:Y:S05]  /*10c30*/  @!P0 BRA `(.L_x_13) ;  /* 0xfffffffc00f88947 */ /* 0x001fea000383ffff */
[----:B------:R-:W-:Y:S05]  /*10c40*/  BRA `(.L_x_12) ;  /* 0xffffffbc00587947 */ /* 0x000fea000383ffff */
        .weak           $__internal_0_$__cuda_sm10x_tcgen05_guardrail_trap_col_being_dealloced_not_returned_by_alloc
        .type           $__internal_0_$__cuda_sm10x_tcgen05_guardrail_trap_col_being_dealloced_not_returned_by_alloc,@function
        .size           $__internal_0_$__cuda_sm10x_tcgen05_guardrail_trap_col_being_dealloced_not_returned_by_alloc,($__internal_1_$__cuda_sm10x_tcgen05_guardrail_trap_phase_invalid_during_alloc - $__internal_0_$__cuda_sm10x_tcgen05_guardrail_trap_col_being_dealloced_not_returned_by_alloc)
$__internal_0_$__cuda_sm10x_tcgen05_guardrail_trap_col_being_dealloced_not_returned_by_alloc:
[----:B------:R-:W-:Y:S05]  /*10c50*/  BPT.TRAP 0x1 ;  /* 0x000000040000795c */ /* 0x000fea0000300000 */
[----:B------:R-:W-:-:S04]  /*10c60*/  IMAD.MOV.U32 R3, RZ, RZ, 0x0 ;  /* 0x00000000ff037424 */ /* 0x000fc800078e00ff */
[----:B------:R-:W-:Y:S05]  /*10c70*/  RET.REL.NODEC R2 `(matmul_kernel) ;  /* 0xfffffef002e07950 */ /* 0x000fea0003c3ffff */
        .weak           $__internal_1_$__cuda_sm10x_tcgen05_guardrail_trap_phase_invalid_during_alloc
        .type           $__internal_1_$__cuda_sm10x_tcgen05_guardrail_trap_phase_invalid_during_alloc,@function
        .size           $__internal_1_$__cuda_sm10x_tcgen05_guardrail_trap_phase_invalid_during_alloc,($__internal_2_$__cuda_sm10x_tcgen05_guardrail_trap_unallocated_columns_being_dealloced - $__internal_1_$__cuda_sm10x_tcgen05_guardrail_trap_phase_invalid_during_alloc)
$__internal_1_$__cuda_sm10x_tcgen05_guardrail_trap_phase_invalid_during_alloc:
[----:B------:R-:W-:Y:S05]  /*10c80*/  BPT.TRAP 0x1 ;  /* 0x000000040000795c */ /* 0x000fea0000300000 */
[----:B------:R-:W-:-:S04]  /*10c90*/  IMAD.MOV.U32 R3, RZ, RZ, 0x0 ;  /* 0x00000000ff037424 */ /* 0x000fc800078e00ff */
[----:B------:R-:W-:Y:S05]  /*10ca0*/  RET.REL.NODEC R2 `(matmul_kernel) ;  /* 0xfffffef002d47950 */ /* 0x000fea0003c3ffff */
        .weak           $__internal_2_$__cuda_sm10x_tcgen05_guardrail_trap_unallocated_columns_being_dealloced
        .type           $__internal_2_$__cuda_sm10x_tcgen05_guardrail_trap_unallocated_columns_being_dealloced,@function
        .size           $__internal_2_$__cuda_sm10x_tcgen05_guardrail_trap_unallocated_columns_being_dealloced,(.L_x_21 - $__internal_2_$__cuda_sm10x_tcgen05_guardrail_trap_unallocated_columns_being_dealloced)
$__internal_2_$__cuda_sm10x_tcgen05_guardrail_trap_unallocated_columns_being_dealloced:
[----:B------:R-:W-:Y:S05]  /*10cb0*/  BPT.TRAP 0x1 ;  /* 0x000000040000795c */ /* 0x000fea0000300000 */
[----:B------:R-:W-:-:S04]  /*10cc0*/  IMAD.MOV.U32 R3, RZ, RZ, 0x0 ;  /* 0x00000000ff037424 */ /* 0x000fc800078e00ff */
[----:B------:R-:W-:Y:S05]  /*10cd0*/  RET.REL.NODEC R2 `(matmul_kernel) ;  /* 0xfffffef002c87950 */ /* 0x000fea0003c3ffff */
.L_x_18:
[----:B------:R-:W-:-:S00]  /*10ce0*/  BRA `(.L_x_18) ;  /* 0xfffffffc00fc7947 */ /* 0x000fc0000383ffff */
[----:B------:R-:W-:-:S00]  /*10cf0*/  NOP ;  /* 0x0000000000007918 */ /* 0x000fc00000000000 */
        /* <DEDUP_REMOVED lines=8> */
.L_x_21:


//--------------------- .nv.shared.matmul_kernel  --------------------------
	.section	.nv.shared.matmul_kernel,"aw",@nobits
	.sectionflags	@""
	.align	16
	.zero		1024


//--------------------- .nv.shared.reserved.0     --------------------------
	.section	.nv.shared.reserved.0,"aw",@nobits
	.align	8
	.weak		__nv_reservedSMEM_offset_0_alias
	.size		__nv_reservedSMEM_offset_0_alias, 0, 64
	.other		__nv_reservedSMEM_offset_0_alias,@"STO_CUDA_RESERVED_SHARED STV_DEFAULT"
__nv_reservedSMEM_offset_0_alias:
	.zero		0
.nv.shared.reserved.0:
	.zero		64
	.weak		__nv_reservedSMEM_allocation_phase
	.type		__nv_reservedSMEM_allocation_phase,@object
	.size		__nv_reservedSMEM_allocation_phase,(.L_0 - __nv_reservedSMEM_allocation_phase)
__nv_reservedSMEM_allocation_phase:
	.zero		1
.L_0:
	.zero		7
	.weak		__nv_reservedSMEM_devtool_atexit_pc
	.type		__nv_reservedSMEM_devtool_atexit_pc,@object
	.size		__nv_reservedSMEM_devtool_atexit_pc,(__nv_reservedSMEM_allocation_mask - __nv_reservedSMEM_devtool_atexit_pc)
__nv_reservedSMEM_devtool_atexit_pc:
	.zero		8
	.weak		__nv_reservedSMEM_allocation_mask
	.type		__nv_reservedSMEM_allocation_mask,@object
	.size		__nv_reservedSMEM_allocation_mask,(.L_2 - __nv_reservedSMEM_allocation_mask)
__nv_reservedSMEM_allocation_mask:
	.zero		4
.L_2:


//--------------------- .nv.constant0.matmul_kernel --------------------------
	.section	.nv.constant0.matmul_kernel,"a",@progbits
	.sectionflags	@""
	.align	4
.nv.constant0.matmul_kernel:
	.zero		976


//--------------------- SYMBOLS --------------------------

	.type		.nv.reservedSmem.offset0,@object
	.size		.nv.reservedSmem.offset0,0x4
	.type		.nv.reservedSmem.cap,@object
	.size		.nv.reservedSmem.cap,0x4
